def attn_fwd(
    Q,
    K,
    V,
    Out,
    Lse,
    sm_scale,
    stride_qz,
    stride_qh,
    stride_qm,
    stride_qk,
    stride_kz,
    stride_kh,
    stride_kn,
    stride_kk,
    stride_vz,
    stride_vh,
    stride_vn,
    stride_vk,
    stride_oz,
    stride_oh,
    stride_om,
    stride_ok,
    seqlen_q,
    seqlen_k,
    BLOCK_M: tl.constexpr,
    BLOCK_N: tl.constexpr,
    HEAD_DIM: tl.constexpr,
    CAUSAL: tl.constexpr,
):
    start_m = tl.program_id(0)
    off_hz = tl.program_id(1)
    q_off = off_hz * stride_qh
    k_off = off_hz * stride_kh
    v_off = off_hz * stride_vh
    offs_m = start_m * BLOCK_M + tl.arange(0, BLOCK_M)
    offs_d = tl.arange(0, HEAD_DIM)
    offs_n = tl.arange(0, BLOCK_N)
    q_ptrs = Q + q_off + offs_m[:, None] * stride_qm + offs_d[None, :] * stride_qk
    k_ptrs = K + k_off + offs_d[:, None] * stride_kk + offs_n[None, :] * stride_kn
    v_ptrs = V + v_off + offs_n[:, None] * stride_vn + offs_d[None, :] * stride_vk
    m_i = tl.full([BLOCK_M], float("-inf"), dtype=tl.float32)
    l_i = tl.zeros([BLOCK_M], dtype=tl.float32) + 1.0
    acc = tl.zeros([BLOCK_M, HEAD_DIM], dtype=tl.float32)
    q = tl.load(q_ptrs)
    acc, l_i, m_i = _attn_fwd_inner(
        acc,
        l_i,
        m_i,
        q,
        k_ptrs,
        v_ptrs,
        sm_scale,
        stride_kn,
        stride_vn,
        start_m,
        seqlen_k,
        BLOCK_M,
        BLOCK_N,
        HEAD_DIM,
        CAUSAL,
    )
    acc = acc / l_i[:, None]
    lse = m_i + tl.math.log2(l_i) / 1.4426950408889634
    o_ptrs = (
        Out
        + off_hz * stride_oh
        + offs_m[:, None] * stride_om
        + offs_d[None, :] * stride_ok
    )
    tl.store(o_ptrs, acc.to(Out.dtype.element_ty))
    tl.store(Lse + off_hz * seqlen_q + offs_m, lse)

# config = {"BLOCK_M": 256, "BLOCK_N": 32, "HEAD_DIM": 64, "arch": "sm_90", "causal": false, "dtype": "bf16", "num_stages": 4, "num_warps": 8}
# arch = sm_90


// ===== COMPILED SASS (sm_90a) =====

	.target	sm_90a

	.elftype	@"ET_EXEC"


//--------------------- .note.nv.tkinfo           --------------------------
	.section	.note.nv.tkinfo,"",@"SHT_NOTE"
	.sectionflags	@"SHF_NOTE_NV_TKINFO"
	.tkinfo
        /*0018*/ 	.word	0x00000002
        /*0030*/ 	.string	""
        /*0030*/ 	.string	"ptxas"
        /*0030*/ 	.string	"Cuda compilation tools, release 13.0, V13.0.88"
        /*0030*/ 	.string	"Build cuda_13.0.r13.0/compiler.36424714_0"
        /*0030*/ 	.string	"-v  -suppress-debug-info  -lineinfo  -arch sm_90a "



//--------------------- .note.nv.cuinfo           --------------------------
	.section	.note.nv.cuinfo,"",@"SHT_NOTE"
	.sectionflags	@"SHF_NOTE_NV_CUINFO"
        /*0018*/ 	.short	0x0002
        /*001a*/ 	.short	0x005a
        /*001c*/ 	.short	0x0082
	.zero		2


//--------------------- .nv.info                  --------------------------
	.section	.nv.info,"",@"SHT_CUDA_INFO"
	.align	4


	//----- nvinfo : EIATTR_REGCOUNT
	.align		4
        /*0000*/ 	.byte	0x04, 0x2f
        /*0002*/ 	.short	(.L_2 - .L_1)
	.align		4
.L_1:
        /*0004*/ 	.word	index@(attn_fwd)
        /*0008*/ 	.word	0x000000e8


	//----- nvinfo : EIATTR_FRAME_SIZE
	.align		4
.L_2:
        /*000c*/ 	.byte	0x04, 0x11
        /*000e*/ 	.short	(.L_4 - .L_3)
	.align		4
.L_3:
        /*0010*/ 	.word	index@(attn_fwd)
        /*0014*/ 	.word	0x00000000


	//----- nvinfo : EIATTR_MIN_STACK_SIZE
	.align		4
.L_4:
        /*0018*/ 	.byte	0x04, 0x12
        /*001a*/ 	.short	(.L_6 - .L_5)
	.align		4
.L_5:
        /*001c*/ 	.word	index@(attn_fwd)
        /*0020*/ 	.word	0x00000000
.L_6:


//--------------------- .nv.compat                --------------------------
	.section	.nv.compat,"",@"SHT_CUDA_COMPAT_INFO"
	.align	4
        /*0000*/ 	.byte	0x02, 0x09, 0x01, 0x00, 0x02, 0x02, 0x04, 0x00, 0x02, 0x05, 0x05, 0x00, 0x03, 0x07, 0x01, 0x01
        /*0010*/ 	.byte	0x02, 0x03, 0x00, 0x00, 0x02, 0x06, 0x01, 0x00, 0x04, 0x0b, 0x08, 0x00, 0x00, 0x00, 0x00, 0x00
        /*0020*/ 	.byte	0x00, 0x00, 0x00, 0x00


//--------------------- .nv.info.attn_fwd         --------------------------
	.section	.nv.info.attn_fwd,"",@"SHT_CUDA_INFO"
	.sectionflags	@""
	.align	4


	//----- nvinfo : EIATTR_CUDA_API_VERSION
	.align		4
        /*0000*/ 	.byte	0x04, 0x37
        /*0002*/ 	.short	(.L_8 - .L_7)
.L_7:
        /*0004*/ 	.word	0x00000082


	//----- nvinfo : EIATTR_KPARAM_INFO
	.align		4
.L_8:
        /*0008*/ 	.byte	0x04, 0x17
        /*000a*/ 	.short	(.L_10 - .L_9)
.L_9:
        /*000c*/ 	.word	0x00000000
        /*0010*/ 	.short	0x0019
        /*0012*/ 	.short	0x0080
        /*0014*/ 	.byte	0x00, 0xf4, 0x21, 0x00


	//----- nvinfo : EIATTR_KPARAM_INFO
	.align		4
.L_10:
        /*0018*/ 	.byte	0x04, 0x17
        /*001a*/ 	.short	(.L_12 - .L_11)
.L_11:
        /*001c*/ 	.word	0x00000000
        /*0020*/ 	.short	0x0018
        /*0022*/ 	.short	0x0078
        /*0024*/ 	.byte	0x00, 0xf4, 0x21, 0x00


	//----- nvinfo : EIATTR_KPARAM_INFO
	.align		4
.L_12:
        /*0028*/ 	.byte	0x04, 0x17
        /*002a*/ 	.short	(.L_14 - .L_13)
.L_13:
        /*002c*/ 	.word	0x00000000
        /*0030*/ 	.short	0x0017
        /*0032*/ 	.short	0x0070
        /*0034*/ 	.byte	0x00, 0xf0, 0x11, 0x00


	//----- nvinfo : EIATTR_KPARAM_INFO
	.align		4
.L_14:
        /*0038*/ 	.byte	0x04, 0x17
        /*003a*/ 	.short	(.L_16 - .L_15)
.L_15:
        /*003c*/ 	.word	0x00000000
        /*0040*/ 	.short	0x0016
        /*0042*/ 	.short	0x006c
        /*0044*/ 	.byte	0x00, 0xf0, 0x11, 0x00


	//----- nvinfo : EIATTR_KPARAM_INFO
	.align		4
.L_16:
        /*0048*/ 	.byte	0x04, 0x17
        /*004a*/ 	.short	(.L_18 - .L_17)
.L_17:
        /*004c*/ 	.word	0x00000000
        /*0050*/ 	.short	0x0015
        /*0052*/ 	.short	0x0068
        /*0054*/ 	.byte	0x00, 0xf0, 0x11, 0x00


	//----- nvinfo : EIATTR_KPARAM_INFO
	.align		4
.L_18:
        /*0058*/ 	.byte	0x04, 0x17
        /*005a*/ 	.short	(.L_20 - .L_19)
.L_19:
        /*005c*/ 	.word	0x00000000
        /*0060*/ 	.short	0x0014
        /*0062*/ 	.short	0x0064
        /*0064*/ 	.byte	0x00, 0xf0, 0x11, 0x00


	//----- nvinfo : EIATTR_KPARAM_INFO
	.align		4
.L_20:
        /*0068*/ 	.byte	0x04, 0x17
        /*006a*/ 	.short	(.L_22 - .L_21)
.L_21:
        /*006c*/ 	.word	0x00000000
        /*0070*/ 	.short	0x0013
        /*0072*/ 	.short	0x0060
        /*0074*/ 	.byte	0x00, 0xf0, 0x11, 0x00


	//----- nvinfo : EIATTR_KPARAM_INFO
	.align		4
.L_22:
        /*0078*/ 	.byte	0x04, 0x17
        /*007a*/ 	.short	(.L_24 - .L_23)
.L_23:
        /*007c*/ 	.word	0x00000000
        /*0080*/ 	.short	0x0012
        /*0082*/ 	.short	0x005c
        /*0084*/ 	.byte	0x00, 0xf0, 0x11, 0x00


	//----- nvinfo : EIATTR_KPARAM_INFO
	.align		4
.L_24:
        /*0088*/ 	.byte	0x04, 0x17
        /*008a*/ 	.short	(.L_26 - .L_25)
.L_25:
        /*008c*/ 	.word	0x00000000
        /*0090*/ 	.short	0x0011
        /*0092*/ 	.short	0x0058
        /*0094*/ 	.byte	0x00, 0xf0, 0x11, 0x00


	//----- nvinfo : EIATTR_KPARAM_INFO
	.align		4
.L_26:
        /*0098*/ 	.byte	0x04, 0x17
        /*009a*/ 	.short	(.L_28 - .L_27)
.L_27:
        /*009c*/ 	.word	0x00000000
        /*00a0*/ 	.short	0x0010
        /*00a2*/ 	.short	0x0054
        /*00a4*/ 	.byte	0x00, 0xf0, 0x11, 0x00


	//----- nvinfo : EIATTR_KPARAM_INFO
	.align		4
.L_28:
        /*00a8*/ 	.byte	0x04, 0x17
        /*00aa*/ 	.short	(.L_30 - .L_29)
.L_29:
        /*00ac*/ 	.word	0x00000000
        /*00b0*/ 	.short	0x000f
        /*00b2*/ 	.short	0x0050
        /*00b4*/ 	.byte	0x00, 0xf0, 0x11, 0x00


	//----- nvinfo : EIATTR_KPARAM_INFO
	.align		4
.L_30:
        /*00b8*/ 	.byte	0x04, 0x17
        /*00ba*/ 	.short	(.L_32 - .L_31)
.L_31:
        /*00bc*/ 	.word	0x00000000
        /*00c0*/ 	.short	0x000e
        /*00c2*/ 	.short	0x004c
        /*00c4*/ 	.byte	0x00, 0xf0, 0x11, 0x00


	//----- nvinfo : EIATTR_KPARAM_INFO
	.align		4
.L_32:
        /*00c8*/ 	.byte	0x04, 0x17
        /*00ca*/ 	.short	(.L_34 - .L_33)
.L_33:
        /*00cc*/ 	.word	0x00000000
        /*00d0*/ 	.short	0x000d
        /*00d2*/ 	.short	0x0048
        /*00d4*/ 	.byte	0x00, 0xf0, 0x11, 0x00


	//----- nvinfo : EIATTR_KPARAM_INFO
	.align		4
.L_34:
        /*00d8*/ 	.byte	0x04, 0x17
        /*00da*/ 	.short	(.L_36 - .L_35)
.L_35:
        /*00dc*/ 	.word	0x00000000
        /*00e0*/ 	.short	0x000c
        /*00e2*/ 	.short	0x0044
        /*00e4*/ 	.byte	0x00, 0xf0, 0x11, 0x00


	//----- nvinfo : EIATTR_KPARAM_INFO
	.align		4
.L_36:
        /*00e8*/ 	.byte	0x04, 0x17
        /*00ea*/ 	.short	(.L_38 - .L_37)
.L_37:
        /*00ec*/ 	.word	0x00000000
        /*00f0*/ 	.short	0x000b
        /*00f2*/ 	.short	0x0040
        /*00f4*/ 	.byte	0x00, 0xf0, 0x11, 0x00


	//----- nvinfo : EIATTR_KPARAM_INFO
	.align		4
.L_38:
        /*00f8*/ 	.byte	0x04, 0x17
        /*00fa*/ 	.short	(.L_40 - .L_39)
.L_39:
        /*00fc*/ 	.word	0x00000000
        /*0100*/ 	.short	0x000a
        /*0102*/ 	.short	0x003c
        /*0104*/ 	.byte	0x00, 0xf0, 0x11, 0x00


	//----- nvinfo : EIATTR_KPARAM_INFO
	.align		4
.L_40:
        /*0108*/ 	.byte	0x04, 0x17
        /*010a*/ 	.short	(.L_42 - .L_41)
.L_41:
        /*010c*/ 	.word	0x00000000
        /*0110*/ 	.short	0x0009
        /*0112*/ 	.short	0x0038
        /*0114*/ 	.byte	0x00, 0xf0, 0x11, 0x00


	//----- nvinfo : EIATTR_KPARAM_INFO
	.align		4
.L_42:
        /*0118*/ 	.byte	0x04, 0x17
        /*011a*/ 	.short	(.L_44 - .L_43)
.L_43:
        /*011c*/ 	.word	0x00000000
        /*0120*/ 	.short	0x0008
        /*0122*/ 	.short	0x0034
        /*0124*/ 	.byte	0x00, 0xf0, 0x11, 0x00


	//----- nvinfo : EIATTR_KPARAM_INFO
	.align		4
.L_44:
        /*0128*/ 	.byte	0x04, 0x17
        /*012a*/ 	.short	(.L_46 - .L_45)
.L_45:
        /*012c*/ 	.word	0x00000000
        /*0130*/ 	.short	0x0007
        /*0132*/ 	.short	0x0030
        /*0134*/ 	.byte	0x00, 0xf0, 0x11, 0x00


	//----- nvinfo : EIATTR_KPARAM_INFO
	.align		4
.L_46:
        /*0138*/ 	.byte	0x04, 0x17
        /*013a*/ 	.short	(.L_48 - .L_47)
.L_47:
        /*013c*/ 	.word	0x00000000
        /*0140*/ 	.short	0x0006
        /*0142*/ 	.short	0x002c
        /*0144*/ 	.byte	0x00, 0xf0, 0x11, 0x00


	//----- nvinfo : EIATTR_KPARAM_INFO
	.align		4
.L_48:
        /*0148*/ 	.byte	0x04, 0x17
        /*014a*/ 	.short	(.L_50 - .L_49)
.L_49:
        /*014c*/ 	.word	0x00000000
        /*0150*/ 	.short	0x0005
        /*0152*/ 	.short	0x0028
        /*0154*/ 	.byte	0x00, 0xf0, 0x11, 0x00


	//----- nvinfo : EIATTR_KPARAM_INFO
	.align		4
.L_50:
        /*0158*/ 	.byte	0x04, 0x17
        /*015a*/ 	.short	(.L_52 - .L_51)
.L_51:
        /*015c*/ 	.word	0x00000000
        /*0160*/ 	.short	0x0004
        /*0162*/ 	.short	0x0020
        /*0164*/ 	.byte	0x00, 0xf4, 0x21, 0x00


	//----- nvinfo : EIATTR_KPARAM_INFO
	.align		4
.L_52:
        /*0168*/ 	.byte	0x04, 0x17
        /*016a*/ 	.short	(.L_54 - .L_53)
.L_53:
        /*016c*/ 	.word	0x00000000
        /*0170*/ 	.short	0x0003
        /*0172*/ 	.short	0x0018
        /*0174*/ 	.byte	0x00, 0xf4, 0x21, 0x00


	//----- nvinfo : EIATTR_KPARAM_INFO
	.align		4
.L_54:
        /*0178*/ 	.byte	0x04, 0x17
        /*017a*/ 	.short	(.L_56 - .L_55)
.L_55:
        /*017c*/ 	.word	0x00000000
        /*0180*/ 	.short	0x0002
        /*0182*/ 	.short	0x0010
        /*0184*/ 	.byte	0x00, 0xf4, 0x21, 0x00


	//----- nvinfo : EIATTR_KPARAM_INFO
	.align		4
.L_56:
        /*0188*/ 	.byte	0x04, 0x17
        /*018a*/ 	.short	(.L_58 - .L_57)
.L_57:
        /*018c*/ 	.word	0x00000000
        /*0190*/ 	.short	0x0001
        /*0192*/ 	.short	0x0008
        /*0194*/ 	.byte	0x00, 0xf4, 0x21, 0x00


	//----- nvinfo : EIATTR_KPARAM_INFO
	.align		4
.L_58:
        /*0198*/ 	.byte	0x04, 0x17
        /*019a*/ 	.short	(.L_60 - .L_59)
.L_59:
        /*019c*/ 	.word	0x00000000
        /*01a0*/ 	.short	0x0000
        /*01a2*/ 	.short	0x0000
        /*01a4*/ 	.byte	0x00, 0xf4, 0x21, 0x00


	//----- nvinfo : EIATTR_SPARSE_MMA_MASK
	.align		4
.L_60:
        /*01a8*/ 	.byte	0x03, 0x50
        /*01aa*/ 	.short	0x0000


	//----- nvinfo : EIATTR_MAXREG_COUNT
	.align		4
        /*01ac*/ 	.byte	0x03, 0x1b
        /*01ae*/ 	.short	0x00ff


	//----- nvinfo : EIATTR_NUM_BARRIERS
	.align		4
        /*01b0*/ 	.byte	0x02, 0x4c
        /*01b2*/ 	.byte	0x01
	.zero		1


	//----- nvinfo : EIATTR_MERCURY_ISA_VERSION
	.align		4
        /*01b4*/ 	.byte	0x03, 0x5f
        /*01b6*/ 	.short	0x0101


	//----- nvinfo : EIATTR_COOP_GROUP_MASK_REGIDS
	.align		4
        /*01b8*/ 	.byte	0x04, 0x29
        /*01ba*/ 	.short	(.L_62 - .L_61)


	//   ....[0]....
.L_61:
        /*01bc*/ 	.word	0xffffffff


	//   ....[1]....
        /*01c0*/ 	.word	0xffffffff


	//   ....[2]....
        /*01c4*/ 	.word	0xffffffff


	//   ....[3]....
        /*01c8*/ 	.word	0xffffffff


	//   ....[4]....
        /*01cc*/ 	.word	0xffffffff


	//   ....[5]....
        /*01d0*/ 	.word	0xffffffff


	//   ....[6]....
        /*01d4*/ 	.word	0xffffffff


	//   ....[7]....
        /*01d8*/ 	.word	0xffffffff


	//   ....[8]....
        /*01dc*/ 	.word	0xffffffff


	//   ....[9]....
        /*01e0*/ 	.word	0xffffffff


	//   ....[10]....
        /*01e4*/ 	.word	0xffffffff


	//   ....[11]....
        /*01e8*/ 	.word	0xffffffff


	//   ....[12]....
        /*01ec*/ 	.word	0xffffffff


	//   ....[13]....
        /*01f0*/ 	.word	0xffffffff


	//   ....[14]....
        /*01f4*/ 	.word	0xffffffff


	//   ....[15]....
        /*01f8*/ 	.word	0xffffffff


	//----- nvinfo : EIATTR_COOP_GROUP_INSTR_OFFSETS
	.align		4
.L_62:
        /*01fc*/ 	.byte	0x04, 0x28
        /*01fe*/ 	.short	(.L_64 - .L_63)


	//   ....[0]....
.L_63:
        /*0200*/ 	.word	0x00002870


	//   ....[1]....
        /*0204*/ 	.word	0x00002930


	//   ....[2]....
        /*0208*/ 	.word	0x000029d0


	//   ....[3]....
        /*020c*/ 	.word	0x00002ab0


	//   ....[4]....
        /*0210*/ 	.word	0x00002bb0


	//   ....[5]....
        /*0214*/ 	.word	0x00002d70


	//   ....[6]....
        /*0218*/ 	.word	0x00002df0


	//   ....[7]....
        /*021c*/ 	.word	0x00002e80


	//   ....[8]....
        /*0220*/ 	.word	0x00003af0


	//   ....[9]....
        /*0224*/ 	.word	0x00003b00


	//   ....[10]....
        /*0228*/ 	.word	0x00003b10


	//   ....[11]....
        /*022c*/ 	.word	0x00003b20


	//   ....[12]....
        /*0230*/ 	.word	0x00003b80


	//   ....[13]....
        /*0234*/ 	.word	0x00003b90


	//   ....[14]....
        /*0238*/ 	.word	0x00003ba0


	//   ....[15]....
        /*023c*/ 	.word	0x00003bb0


	//----- nvinfo : EIATTR_EXIT_INSTR_OFFSETS
	.align		4
.L_64:
        /*0240*/ 	.byte	0x04, 0x1c
        /*0242*/ 	.short	(.L_66 - .L_65)


	//   ....[0]....
.L_65:
        /*0244*/ 	.word	0x00006ff0


	//----- nvinfo : EIATTR_REQNTID
	.align		4
.L_66:
        /*0248*/ 	.byte	0x04, 0x10
        /*024a*/ 	.short	(.L_68 - .L_67)
.L_67:
        /*024c*/ 	.word	0x00000100
        /*0250*/ 	.word	0x00000001
        /*0254*/ 	.word	0x00000001


	//----- nvinfo : EIATTR_CBANK_PARAM_SIZE
	.align		4
.L_68:
        /*0258*/ 	.byte	0x03, 0x19
        /*025a*/ 	.short	0x0088


	//----- nvinfo : EIATTR_PARAM_CBANK
	.align		4
        /*025c*/ 	.byte	0x04, 0x0a
        /*025e*/ 	.short	(.L_70 - .L_69)
	.align		4
.L_69:
        /*0260*/ 	.word	index@(.nv.constant0.attn_fwd)
        /*0264*/ 	.short	0x0210
        /*0266*/ 	.short	0x0088


	//----- nvinfo : EIATTR_SW_WAR
	.align		4
.L_70:
        /*0268*/ 	.byte	0x04, 0x36
        /*026a*/ 	.short	(.L_72 - .L_71)
.L_71:
        /*026c*/ 	.word	0x00000008
.L_72:


//--------------------- .nv.callgraph             --------------------------
	.section	.nv.callgraph,"",@"SHT_CUDA_CALLGRAPH"
	.align	4
	.sectionentsize	8
	.align		4
        /*0000*/ 	.word	0x00000000
	.align		4
        /*0004*/ 	.word	0xffffffff
	.align		4
        /*0008*/ 	.word	0x00000000
	.align		4
        /*000c*/ 	.word	0xfffffffe
	.align		4
        /*0010*/ 	.word	0x00000000
	.align		4
        /*0014*/ 	.word	0xfffffffd
	.align		4
        /*0018*/ 	.word	0x00000000
	.align		4
        /*001c*/ 	.word	0xfffffffc


//--------------------- .nv.constant4             --------------------------
	.section	.nv.constant4,"a",@progbits
	.align	8
	.align		8
.nv.constant4:
        /*0000*/ 	.dword	_$_str


//--------------------- .text.attn_fwd            --------------------------
	.section	.text.attn_fwd,"ax",@progbits
	.align	128
        .global         attn_fwd
        .type           attn_fwd,@function
        .size           attn_fwd,(.L_x_3 - attn_fwd)
        .other          attn_fwd,@"STO_CUDA_ENTRY STV_DEFAULT"
attn_fwd:
.text.attn_fwd:
[----:B------:R-:W-:Y:S01]  /*0000*/  LDC R1, c[0x0][0x28] ;  /* 0x00000a00ff017b82 */ /* 0x000fe20000000800 */
[----:B------:R-:W0:Y:S07]  /*0010*/  S2R R0, SR_TID.X ;  /* 0x0000000000007919 */ /* 0x000e2e0000002100 */
[----:B------:R-:W1:Y:S01]  /*0020*/  S2UR UR16, SR_CTAID.Y ;  /* 0x00000000001079c3 */ /* 0x000e620000002600 */
[----:B------:R-:W-:Y:S01]  /*0030*/  ULDC.64 UR4, c[0x0][0x240] ;  /* 0x0000900000047ab9 */ /* 0x000fe20000000a00 */
[----:B------:R-:W-:Y:S01]  /*0040*/  ULDC.64 UR28, c[0x0][0x208] ;  /* 0x00008200001c7ab9 */ /* 0x000fe20000000a00 */
[----:B------:R-:W2:Y:S05]  /*0050*/  S2R R2, SR_CTAID.X ;  /* 0x0000000000027919 */ /* 0x000eaa0000002500 */
[----:B------:R-:W3:Y:S08]  /*0060*/  LDC.64 R6, c[0x0][0x210] ;  /* 0x00008400ff067b82 */ /* 0x000ef00000000a00 */
[----:B------:R-:W4:Y:S01]  /*0070*/  LDC R145, c[0x0][0x248] ;  /* 0x00009200ff917b82 */ /* 0x000f220000000800 */
[----:B-1----:R-:W-:-:S07]  /*0080*/  UIMAD UR4, UR16, UR4, URZ ;  /* 0x00000004100472a4 */ /* 0x002fce000f8e023f */
[----:B------:R-:W1:Y:S01]  /*0090*/  LDC R136, c[0x0][0x280] ;  /* 0x0000a000ff887b82 */ /* 0x000e620000000800 */
[----:B------:R-:W-:Y:S01]  /*00a0*/  USHF.L.U32 UR6, UR4, 0x1, URZ ;  /* 0x0000000104067899 */ /* 0x000fe2000800063f */
[----:B0-----:R-:W-:-:S04]  /*00b0*/  LOP3.LUT R3, R0, 0xff, RZ, 0xc0, !PT ;  /* 0x000000ff00037812 */ /* 0x001fc800078ec0ff */
[----:B--2---:R-:W-:-:S05]  /*00c0*/  LEA R2, R2, R3, 0x8 ;  /* 0x0000000302027211 */ /* 0x004fca00078e40ff */
[----:B------:R-:W-:Y:S01]  /*00d0*/  IMAD R4, R2, UR5, RZ ;  /* 0x0000000502047c24 */ /* 0x000fe2000f8e02ff */
[----:B------:R-:W-:Y:S01]  /*00e0*/  UIMAD.WIDE UR4, UR4, 0x2, URZ ;  /* 0x00000002040478a5 */ /* 0x000fe2000f8e023f */
[C---:B----4-:R-:W-:Y:S01]  /*00f0*/  IMAD R17, R145.reuse, 0x50, RZ ;  /* 0x0000005091117824 */ /* 0x050fe200078e02ff */
[C---:B------:R-:W-:Y:S02]  /*0100*/  SHF.L.U32 R5, R145.reuse, 0x3, RZ ;  /* 0x0000000391057819 */ /* 0x040fe400000006ff */
[C---:B------:R-:W-:Y:S01]  /*0110*/  SHF.L.U32 R19, R4.reuse, 0x1, RZ ;  /* 0x0000000104137819 */ /* 0x040fe200000006ff */
[----:B------:R-:W-:Y:S01]  /*0120*/  IMAD.HI R4, R4, 0x2, RZ ;  /* 0x0000000204047827 */ /* 0x000fe200078e02ff */
[----:B------:R-:W-:Y:S02]  /*0130*/  SHF.L.U32 R9, R145, 0x4, RZ ;  /* 0x0000000491097819 */ /* 0x000fe400000006ff */
[----:B---3--:R-:W-:Y:S01]  /*0140*/  IADD3 R18, P0, P1, R19, UR6, R6 ;  /* 0x0000000613127c10 */ /* 0x008fe2000f91e006 */
[----:B------:R-:W-:-:S03]  /*0150*/  IMAD R13, R145, 0xa, RZ ;  /* 0x0000000a910d7824 */ /* 0x000fc600078e02ff */
[----:B------:R-:W-:Y:S02]  /*0160*/  IADD3.X R19, R4, UR5, R7, P0, P1 ;  /* 0x0000000504137c10 */ /* 0x000fe400087e2407 */
[CC--:B------:R-:W-:Y:S01]  /*0170*/  LEA R16, P2, R145.reuse, R18.reuse, 0x4 ;  /* 0x0000001291107211 */ /* 0x0c0fe200078420ff */
[C---:B------:R-:W-:Y:S01]  /*0180*/  IMAD R25, R145.reuse, 0x14, RZ ;  /* 0x0000001491197824 */ /* 0x040fe200078e02ff */
[CC--:B------:R-:W-:Y:S01]  /*0190*/  LEA R8, P3, R145.reuse, R18.reuse, 0x5 ;  /* 0x0000001291087211 */ /* 0x0c0fe200078628ff */
[C---:B------:R-:W-:Y:S01]  /*01a0*/  IMAD R29, R145.reuse, 0x28, RZ ;  /* 0x00000028911d7824 */ /* 0x040fe200078e02ff */
[C---:B------:R-:W-:Y:S01]  /*01b0*/  SHF.L.U32 R21, R145.reuse, 0x5, RZ ;  /* 0x0000000591157819 */ /* 0x040fe200000006ff */
[----:B------:R-:W-:Y:S01]  /*01c0*/  IMAD R11, R145, 0x5, RZ ;  /* 0x00000005910b7824 */ /* 0x000fe200078e02ff */
[-C--:B------:R-:W-:Y:S01]  /*01d0*/  IADD3 R12, P0, R17, R18.reuse, RZ ;  /* 0x00000012110c7210 */ /* 0x080fe20007f1e0ff */
[C---:B------:R-:W-:Y:S01]  /*01e0*/  IMAD R23, R145.reuse, 0x42, RZ ;  /* 0x0000004291177824 */ /* 0x040fe200078e02ff */
[CC--:B------:R-:W-:Y:S01]  /*01f0*/  LEA R4, P1, R145.reuse, R18.reuse, 0x6 ;  /* 0x0000001291047211 */ /* 0x0c0fe200078230ff */
[----:B------:R-:W-:Y:S01]  /*0200*/  IMAD R15, R145, 0x6, RZ ;  /* 0x00000006910f7824 */ /* 0x000fe200078e02ff */
[-C--:B------:R-:W-:Y:S01]  /*0210*/  LEA.HI.X.SX32 R17, R5, R19.reuse, 0x1, P2 ;  /* 0x0000001305117211 */ /* 0x080fe200010f0eff */
[----:B------:R-:W-:Y:S01]  /*0220*/  IMAD R35, R145, 0xc, RZ ;  /* 0x0000000c91237824 */ /* 0x000fe200078e02ff */
[-C--:B------:R-:W-:Y:S01]  /*0230*/  IADD3 R20, P2, R13, R18.reuse, RZ ;  /* 0x000000120d147210 */ /* 0x080fe20007f5e0ff */
        /* <DEDUP_REMOVED lines=15> */
[----:B------:R-:W-:Y:S01]  /*0330*/  IADD3 R28, P3, R15, R18, RZ ;  /* 0x000000120f1c7210 */ /* 0x000fe20007f7e0ff */
[----:B------:R-:W-:Y:S01]  /*0340*/  IMAD R43, R145, 0xe, RZ ;  /* 0x0000000e912b7824 */ /* 0x000fe200078e02ff */
[----:B------:R-:W-:-:S02]  /*0350*/  LEA.HI.X.SX32 R25, R25, R19, 0x1, P1 ;  /* 0x0000001319197211 */ /* 0x000fc400008f0eff */
[C---:B------:R-:W-:Y:S01]  /*0360*/  SHF.L.U32 R27, R145.reuse, 0x1, RZ ;  /* 0x00000001911b7819 */ /* 0x040fe200000006ff */
[----:B------:R-:W-:Y:S01]  /*0370*/  IMAD R57, R145, 0x3f, RZ ;  /* 0x0000003f91397824 */ /* 0x000fe200078e02ff */
[-C--:B------:R-:W-:Y:S01]  /*0380*/  IADD3 R32, P1, R35, R18.reuse, RZ ;  /* 0x0000001223207210 */ /* 0x080fe20007f3e0ff */
[----:B------:R-:W-:Y:S01]  /*0390*/  IMAD R61, R145, 0x12, RZ ;  /* 0x00000012913d7824 */ /* 0x000fe200078e02ff */
[-C--:B------:R-:W-:Y:S01]  /*03a0*/  IADD3 R14, P5, R33, R18.reuse, RZ ;  /* 0x00000012210e7210 */ /* 0x080fe20007fbe0ff */
[----:B------:R-:W-:Y:S01]  /*03b0*/  IMAD R39, R145, 0x7, RZ ;  /* 0x0000000791277824 */ /* 0x000fe200078e02ff */
[-C--:B------:R-:W-:Y:S01]  /*03c0*/  LEA.HI.X.SX32 R13, R29, R19.reuse, 0x1, P0 ;  /* 0x000000131d0d7211 */ /* 0x080fe200000f0eff */
[----:B------:R-:W-:Y:S01]  /*03d0*/  IMAD R75, R145, 0x48, RZ ;  /* 0x00000048914b7824 */ /* 0x000fe200078e02ff */
[-C--:B------:R-:W-:Y:S01]  /*03e0*/  LEA.HI.X.SX32 R29, R7, R19.reuse, 0x1, P3 ;  /* 0x00000013071d7211 */ /* 0x080fe200018f0eff */
        /* <DEDUP_REMOVED lines=9> */
[-C--:B------:R-:W-:Y:S01]  /*0480*/  IADD3 R34, P0, R37, R18.reuse, RZ ;  /* 0x0000001225227210 */ /* 0x080fe20007f1e0ff */
[----:B------:R-:W-:Y:S01]  /*0490*/  IMAD R63, R145, 0x44, RZ ;  /* 0x00000044913f7824 */ /* 0x000fe200078e02ff */
[-C--:B------:R-:W-:Y:S01]  /*04a0*/  LEA.HI.X.SX32 R37, R37, R19.reuse, 0x1, P3 ;  /* 0x0000001325257211 */ /* 0x080fe200018f0eff */
[----:B------:R-:W-:Y:S01]  /*04b0*/  IMAD R49, R145, 0xb, RZ ;  /* 0x0000000b91317824 */ /* 0x000fe200078e02ff */
[-C--:B------:R-:W-:Y:S01]  /*04c0*/  IADD3 R10, P6, R77, R18.reuse, RZ ;  /* 0x000000124d0a7210 */ /* 0x080fe20007fde0ff */
        /* <DEDUP_REMOVED lines=14> */
[C---:B------:R-:W-:Y:S01]  /*05b0*/  IMAD R65, R145.reuse, 0x13, RZ ;  /* 0x0000001391417824 */ /* 0x040fe200078e02ff */
[CC--:B------:R-:W-:Y:S01]  /*05c0*/  LEA R74, P6, R145.reuse, R18.reuse, 0x2 ;  /* 0x00000012914a7211 */ /* 0x0c0fe200078c10ff */
[----:B------:R-:W-:Y:S01]  /*05d0*/  IMAD R117, R145, 0x2e, RZ ;  /* 0x0000002e91757824 */ /* 0x000fe200078e02ff */
[-C--:B------:R-:W-:Y:S01]  /*05e0*/  LEA.HI.X.SX32 R7, R57, R19.reuse, 0x1, P4 ;  /* 0x0000001339077211 */ /* 0x080fe200020f0eff */
[C---:B------:R-:W-:Y:S01]  /*05f0*/  IMAD R113, R145.reuse, 0x2c, RZ ;  /* 0x0000002c91717824 */ /* 0x040fe200078e02ff */
[C---:B------:R-:W-:Y:S01]  /*0600*/  SHF.L.U32 R31, R145.reuse, 0x2, RZ ;  /* 0x00000002911f7819 */ /* 0x040fe200000006ff */
[C---:B------:R-:W-:Y:S01]  /*0610*/  IMAD R67, R145.reuse, 0x15, RZ ;  /* 0x0000001591437824 */ /* 0x040fe200078e02ff */
[CC--:B------:R-:W-:Y:S01]  /*0620*/  LEA R70, P4, R145.reuse, R18.reuse, 0x3 ;  /* 0x0000001291467211 */ /* 0x0c0fe200078818ff */
[C---:B------:R-:W-:Y:S01]  /*0630*/  IMAD R123, R145.reuse, 0x32, RZ ;  /* 0x00000032917b7824 */ /* 0x040fe200078e02ff */
[CC--:B------:R-:W-:Y:S01]  /*0640*/  LEA.HI.X.SX32 R77, R145.reuse, R19.reuse, 0x1, P5 ;  /* 0x00000013914d7211 */ /* 0x0c0fe200028f0eff */
        /* <DEDUP_REMOVED lines=91> */
[----:B------:R-:W-:Y:S01]  /*0c00*/  IADD3 R102, P1, R151, R18, RZ ;  /* 0x0000001297667210 */ /* 0x000fe20007f3e0ff */
[----:B------:R0:W2:Y:S01]  /*0c10*/  LDG.E.U16 R118, desc[UR28][R18.64] ;  /* 0x0000001c12767981 */ /* 0x0000a2000c1e1500 */
[----:B------:R-:W-:-:S02]  /*0c20*/  LEA.HI.X.SX32 R39, R95, R19, 0x1, P0 ;  /* 0x000000135f277211 */ /* 0x000fc400000f0eff */
[-C--:B------:R-:W-:Y:S01]  /*0c30*/  IADD3 R100, P0, R153, R18.reuse, RZ ;  /* 0x0000001299647210 */ /* 0x080fe20007f1e0ff */
[----:B------:R-:W3:Y:S01]  /*0c40*/  LDG.E.U16 R16, desc[UR28][R16.64] ;  /* 0x0000001c10107981 */ /* 0x000ee2000c1e1500 */
[-C--:B------:R-:W-:Y:S02]  /*0c50*/  LEA.HI.X.SX32 R87, R99, R19.reuse, 0x1, P6 ;  /* 0x0000001363577211 */ /* 0x080fe400030f0eff */
[-C--:B------:R-:W-:Y:S01]  /*0c60*/  LEA.HI.X.SX32 R41, R97, R19.reuse, 0x1, P3 ;  /* 0x0000001361297211 */ /* 0x080fe200018f0eff */
[----:B------:R-:W4:Y:S01]  /*0c70*/  LDG.E.U16 R8, desc[UR28][R8.64] ;  /* 0x0000001c08087981 */ /* 0x000f22000c1e1500 */
[-C--:B------:R-:W-:Y:S02]  /*0c80*/  IADD3 R96, P6, R157, R18.reuse, RZ ;  /* 0x000000129d607210 */ /* 0x080fe40007fde0ff */
[----:B------:R-:W-:Y:S01]  /*0c90*/  IADD3 R92, P3, R155, R18, RZ ;  /* 0x000000129b5c7210 */ /* 0x000fe20007f7e0ff */
[----:B------:R-:W5:Y:S01]  /*0ca0*/  LDG.E.U16 R12, desc[UR28][R12.64] ;  /* 0x0000001c0c0c7981 */ /* 0x000f62000c1e1500 */
[----:B------:R-:W-:-:S02]  /*0cb0*/  LEA.HI.X.SX32 R91, R103, R19, 0x1, P5 ;  /* 0x00000013675b7211 */ /* 0x000fc400028f0eff */
[-C--:B------:R-:W-:Y:S01]  /*0cc0*/  LEA.HI.X.SX32 R111, R105, R19.reuse, 0x1, P2 ;  /* 0x00000013696f7211 */ /* 0x080fe200010f0eff */
[----:B------:R-:W5:Y:S01]  /*0cd0*/  LDG.E.U16 R36, desc[UR28][R36.64] ;  /* 0x0000001c24247981 */ /* 0x000f62000c1e1500 */
[-C--:B------:R-:W-:Y:S02]  /*0ce0*/  LEA.HI.X.SX32 R89, R101, R19.reuse, 0x1, P4 ;  /* 0x0000001365597211 */ /* 0x080fe400020f0eff */
[-C--:B------:R-:W-:Y:S01]  /*0cf0*/  IADD3 R124, P2, R163, R18.reuse, RZ ;  /* 0x00000012a37c7210 */ /* 0x080fe20007f5e0ff */
[----:B------:R-:W5:Y:S01]  /*0d00*/  LDG.E.U16 R14, desc[UR28][R14.64] ;  /* 0x0000001c0e0e7981 */ /* 0x000f62000c1e1500 */
[----:B------:R-:W-:Y:S02]  /*0d10*/  LEA.HI.X.SX32 R103, R107, R19, 0x1, P1 ;  /* 0x000000136b677211 */ /* 0x000fe400008f0eff */
[-C--:B------:R-:W-:Y:S01]  /*0d20*/  IADD3 R94, P4, R159, R18.reuse, RZ ;  /* 0x000000129f5e7210 */ /* 0x080fe20007f9e0ff */
[----:B------:R-:W5:Y:S01]  /*0d30*/  LDG.E.U16 R10, desc[UR28][R10.64] ;  /* 0x0000001c0a0a7981 */ /* 0x000f62000c1e1500 */
[----:B------:R-:W-:-:S02]  /*0d40*/  IADD3 R122, P1, R165, R18, RZ ;  /* 0x00000012a57a7210 */ /* 0x000fc40007f3e0ff */
[-C--:B------:R-:W-:Y:S01]  /*0d50*/  LEA.HI.X.SX32 R101, R109, R19.reuse, 0x1, P0 ;  /* 0x000000136d657211 */ /* 0x080fe200000f0eff */
[----:B------:R-:W5:Y:S01]  /*0d60*/  LDG.E.U16 R76, desc[UR28][R76.64] ;  /* 0x0000001c4c4c7981 */ /* 0x000f62000c1e1500 */
[-C--:B------:R-:W-:Y:S02]  /*0d70*/  IADD3 R98, P5, R161, R18.reuse, RZ ;  /* 0x00000012a1627210 */ /* 0x080fe40007fbe0ff */
[-C--:B------:R-:W-:Y:S01]  /*0d80*/  IADD3 R114, P0, R167, R18.reuse, RZ ;  /* 0x00000012a7727210 */ /* 0x080fe20007f1e0ff */
[----:B------:R-:W5:Y:S01]  /*0d90*/  LDG.E.U16 R52, desc[UR28][R52.64] ;  /* 0x0000001c34347981 */ /* 0x000f62000c1e1500 */
[-C--:B------:R-:W-:Y:S02]  /*0da0*/  LEA.HI.X.SX32 R97, R115, R19.reuse, 0x1, P6 ;  /* 0x0000001373617211 */ /* 0x080fe400030f0eff */
[----:B------:R-:W-:Y:S01]  /*0db0*/  LEA.HI.X.SX32 R93, R113, R19, 0x1, P3 ;  /* 0x00000013715d7211 */ /* 0x000fe200018f0eff */
[----:B------:R-:W5:Y:S01]  /*0dc0*/  LDG.E.U16 R48, desc[UR28][R48.64] ;  /* 0x0000001c30307981 */ /* 0x000f62000c1e1500 */
[----:B------:R-:W-:-:S02]  /*0dd0*/  IADD3 R108, P6, R171, R18, RZ ;  /* 0x00000012ab6c7210 */ /* 0x000fc40007fde0ff */
[-C--:B------:R-:W-:Y:S01]  /*0de0*/  IADD3 R112, P3, R169, R18.reuse, RZ ;  /* 0x00000012a9707210 */ /* 0x080fe20007f7e0ff */
[----:B------:R-:W5:Y:S01]  /*0df0*/  LDG.E.U16 R68, desc[UR28][R68.64] ;  /* 0x0000001c44447981 */ /* 0x000f62000c1e1500 */
[-C--:B------:R-:W-:Y:S02]  /*0e00*/  LEA.HI.X.SX32 R125, R121, R19.reuse, 0x1, P2 ;  /* 0x00000013797d7211 */ /* 0x080fe400010f0eff */
[-C--:B------:R-:W-:Y:S01]  /*0e10*/  LEA.HI.X.SX32 R95, R117, R19.reuse, 0x1, P4 ;  /* 0x00000013755f7211 */ /* 0x080fe200020f0eff */
[----:B------:R-:W-:Y:S01]  /*0e20*/  IMAD R117, R145, 0x3b, RZ ;  /* 0x0000003b91757824 */ /* 0x000fe200078e02ff */
[-C--:B------:R-:W-:Y:S01]  /*0e30*/  IADD3 R128, P2, R177, R18.reuse, RZ ;  /* 0x00000012b1807210 */ /* 0x080fe20007f5e0ff */
[----:B------:R-:W5:Y:S01]  /*0e40*/  LDG.E.U16 R26, desc[UR28][R26.64] ;  /* 0x0000001c1a1a7981 */ /* 0x000f62000c1e1500 */
[-C--:B------:R-:W-:Y:S02]  /*0e50*/  LEA.HI.X.SX32 R123, R123, R19.reuse, 0x1, P1 ;  /* 0x000000137b7b7211 */ /* 0x080fe400008f0eff */
[-C--:B------:R-:W-:Y:S01]  /*0e60*/  LEA.HI.X.SX32 R99, R119, R19.reuse, 0x1, P5 ;  /* 0x0000001377637211 */ /* 0x080fe200028f0eff */
[----:B------:R-:W-:Y:S01]  /*0e70*/  IMAD R119, R145, 0x3d, RZ ;  /* 0x0000003d91777824 */ /* 0x000fe200078e02ff */
[----:B------:R-:W-:Y:S01]  /*0e80*/  IADD3 R130, P1, R179, R18, RZ ;  /* 0x00000012b3827210 */ /* 0x000fe20007f3e0ff */
[----:B------:R-:W5:Y:S01]  /*0e90*/  LDG.E.U16 R110, desc[UR28][R110.64] ;  /* 0x0000001c6e6e7981 */ /* 0x000f62000c1e1500 */
[----:B------:R-:W-:-:S02]  /*0ea0*/  LEA.HI.X.SX32 R115, R127, R19, 0x1, P0 ;  /* 0x000000137f737211 */ /* 0x000fc400000f0eff */
[-C--:B------:R-:W-:Y:S01]  /*0eb0*/  IADD3 R126, P0, R181, R18.reuse, RZ ;  /* 0x00000012b57e7210 */ /* 0x080fe20007f1e0ff */
[----:B------:R-:W5:Y:S01]  /*0ec0*/  LDG.E.U16 R124, desc[UR28][R124.64] ;  /* 0x0000001c7c7c7981 */ /* 0x000f62000c1e1500 */
[-C--:B------:R-:W-:Y:S02]  /*0ed0*/  LEA.HI.X.SX32 R109, R131, R19.reuse, 0x1, P6 ;  /* 0x00000013836d7211 */ /* 0x080fe400030f0eff */
[-C--:B------:R-:W-:Y:S01]  /*0ee0*/  IADD3 R106, P4, R173, R18.reuse, RZ ;  /* 0x00000012ad6a7210 */ /* 0x080fe20007f9e0ff */
[----:B------:R-:W5:Y:S01]  /*0ef0*/  LDG.E.U16 R22, desc[UR28][R22.64] ;  /* 0x0000001c16167981 */ /* 0x000f62000c1e1500 */
[-C--:B------:R-:W-:Y:S02]  /*0f00*/  LEA.HI.X.SX32 R113, R129, R19.reuse, 0x1, P3 ;  /* 0x0000001381717211 */ /* 0x080fe400018f0eff */
[----:B------:R-:W-:Y:S01]  /*0f10*/  IADD3 R116, P6, R185, R18, RZ ;  /* 0x00000012b9747210 */ /* 0x000fe20007fde0ff */
[----:B------:R-:W5:Y:S01]  /*0f20*/  LDG.E.U16 R74, desc[UR28][R74.64] ;  /* 0x0000001c4a4a7981 */ /* 0x000f62000c1e1500 */
[----:B------:R-:W-:-:S02]  /*0f30*/  LEA.HI.X.SX32 R129, R137, R19, 0x1, P2 ;  /* 0x0000001389817211 */ /* 0x000fc400010f0eff */
[-C--:B------:R-:W-:Y:S01]  /*0f40*/  LEA.HI.X.SX32 R131, R139, R19.reuse, 0x1, P1 ;  /* 0x000000138b837211 */ /* 0x080fe200008f0eff */
[----:B------:R-:W5:Y:S01]  /*0f50*/  LDG.E.U16 R60, desc[UR28][R60.64] ;  /* 0x0000001c3c3c7981 */ /* 0x000f62000c1e1500 */
[-C--:B------:R-:W-:Y:S02]  /*0f60*/  IADD3 R120, P3, R183, R18.reuse, RZ ;  /* 0x00000012b7787210 */ /* 0x080fe40007f7e0ff */
[-C--:B------:R-:W-:Y:S01]  /*0f70*/  LEA.HI.X.SX32 R127, R117, R19.reuse, 0x1, P0 ;  /* 0x00000013757f7211 */ /* 0x080fe200000f0eff */
[----:B------:R-:W5:Y:S01]  /*0f80*/  LDG.E.U16 R128, desc[UR28][R128.64] ;  /* 0x0000001c80807981 */ /* 0x000f62000c1e1500 */
[----:B------:R-:W-:Y:S02]  /*0f90*/  IADD3 R104, P5, R175, R18, RZ ;  /* 0x00000012af687210 */ /* 0x000fe40007fbe0ff */
[-C--:B------:R-:W-:Y:S01]  /*0fa0*/  LEA.HI.X.SX32 R107, R133, R19.reuse, 0x1, P4 ;  /* 0x00000013856b7211 */ /* 0x080fe200020f0eff */
[----:B------:R-:W5:Y:S01]  /*0fb0*/  LDG.E.U16 R72, desc[UR28][R72.64] ;  /* 0x0000001c48487981 */ /* 0x000f62000c1e1500 */
[----:B------:R-:W-:-:S02]  /*0fc0*/  LEA.HI.X.SX32 R117, R119, R19, 0x1, P6 ;  /* 0x0000001377757211 */ /* 0x000fc400030f0eff */
[----:B0-----:R-:W-:Y:S01]  /*0fd0*/  IADD3 R18, P4, R187, R18, RZ ;  /* 0x00000012bb127210 */ /* 0x001fe20007f9e0ff */
[----:B------:R0:W5:Y:S01]  /*0fe0*/  LDG.E.U16 R119, desc[UR28][R4.64] ;  /* 0x0000001c04777981 */ /* 0x000162000c1e1500 */
[-C--:B------:R-:W-:Y:S02]  /*0ff0*/  LEA.HI.X.SX32 R121, R141, R19.reuse, 0x1, P3 ;  /* 0x000000138d797211 */ /* 0x080fe400018f0eff */
[-C--:B------:R-:W-:Y:S01]  /*1000*/  LEA.HI.X.SX32 R105, R135, R19.reuse, 0x1, P5 ;  /* 0x0000001387697211 */ /* 0x080fe200028f0eff */
[----:B------:R-:W5:Y:S01]  /*1010*/  LDG.E.U16 R30, desc[UR28][R30.64] ;  /* 0x0000001c1e1e7981 */ /* 0x000f62000c1e1500 */
[----:B------:R-:W-:-:S03]  /*1020*/  LEA.HI.X.SX32 R19, R143, R19, 0x1, P4 ;  /* 0x000000138f137211 */ /* 0x000fc600020f0eff */
[----:B------:R-:W5:Y:S04]  /*1030*/  LDG.E.U16 R102, desc[UR28][R102.64] ;  /* 0x0000001c66667981 */ /* 0x000f68000c1e1500 */
        /* <DEDUP_REMOVED lines=41> */
[----:B------:R1:W5:Y:S01]  /*12d0*/  LDG.E.U16 R6, desc[UR28][R6.64] ;  /* 0x0000001c06067981 */ /* 0x000362000c1e1500 */
[----:B------:R-:W1:Y:S01]  /*12e0*/  S2UR UR4, SR_CgaCtaId ;  /* 0x00000000000479c3 */ /* 0x000e620000008800 */
[----:B0-----:R-:W-:-:S02]  /*12f0*/  LOP3.LUT R4, R0, 0x3f, RZ, 0xc0, !PT ;  /* 0x0000003f00047812 */ /* 0x001fc400078ec0ff */
[----:B------:R-:W-:Y:S01]  /*1300*/  LOP3.LUT R5, R0, 0xc0, RZ, 0xc0, !PT ;  /* 0x000000c000057812 */ /* 0x000fe200078ec0ff */
[----:B------:R-:W-:-:S03]  /*1310*/  UMOV UR17, 0x400 ;  /* 0x0000040000117882 */ /* 0x000fc60000000000 */
[----:B------:R-:W-:-:S04]  /*1320*/  LEA R9, R5, R4, 0x6 ;  /* 0x0000000405097211 */ /* 0x000fc800078e30ff */
[----:B------:R-:W-:Y:S02]  /*1330*/  SHF.L.U32 R9, R9, 0x1, RZ ;  /* 0x0000000109097819 */ /* 0x000fe400000006ff */
[----:B-1----:R-:W-:Y:S02]  /*1340*/  ISETP.GE.AND P0, PT, R136, 0x1, PT ;  /* 0x000000018800780c */ /* 0x002fe40003f06270 */
[C---:B------:R-:W-:Y:S02]  /*1350*/  LOP3.LUT R7, R9.reuse, 0x10, RZ, 0x3c, !PT ;  /* 0x0000001009077812 */ /* 0x040fe400078e3cff */
[C---:B------:R-:W-:Y:S01]  /*1360*/  LOP3.LUT R11, R9.reuse, 0x20, RZ, 0x3c, !PT ;  /* 0x00000020090b7812 */ /* 0x040fe200078e3cff */
[----:B------:R-:W-:Y:S01]  /*1370*/  ULEA UR17, UR4, UR17, 0x18 ;  /* 0x0000001104117291 */ /* 0x000fe2000f8ec03f */
[----:B------:R-:W-:Y:S02]  /*1380*/  LOP3.LUT R13, R9, 0x30, RZ, 0x3c, !PT ;  /* 0x00000030090d7812 */ /* 0x000fe400078e3cff */
[----:B------:R-:W-:-:S02]  /*1390*/  MOV R132, 0x3f800000 ;  /* 0x3f80000000847802 */ /* 0x000fc40000000f00 */
[----:B------:R-:W-:-:S04]  /*13a0*/  MOV R163, 0xff800000 ;  /* 0xff80000000a37802 */ /* 0x000fc80000000f00 */
[----:B--2---:R-:W-:Y:S04]  /*13b0*/  STS.U16 [R9+UR17], R118 ;  /* 0x0000007609007988 */ /* 0x004fe80008000411 */
[----:B---3--:R-:W-:Y:S04]  /*13c0*/  STS.U16 [R9+UR17+0x400], R16 ;  /* 0x0004001009007988 */ /* 0x008fe80008000411 */
[----:B----4-:R-:W-:Y:S04]  /*13d0*/  STS.U16 [R9+UR17+0x800], R8 ;  /* 0x0008000809007988 */ /* 0x010fe80008000411 */
[----:B-----5:R-:W-:Y:S04]  /*13e0*/  STS.U16 [R9+UR17+0x1400], R12 ;  /* 0x0014000c09007988 */ /* 0x020fe80008000411 */
[----:B------:R0:W-:Y:S04]  /*13f0*/  STS.U16 [R9+UR17+0xc00], R36 ;  /* 0x000c002409007988 */ /* 0x0001e80008000411 */
[----:B------:R-:W-:Y:S04]  /*1400*/  STS.U16 [R9+UR17+0x1800], R14 ;  /* 0x0018000e09007988 */ /* 0x000fe80008000411 */
[----:B------:R-:W-:Y:S01]  /*1410*/  STS.U16 [R9+UR17+0x1c00], R10 ;  /* 0x001c000a09007988 */ /* 0x000fe20008000411 */
[----:B------:R-:W-:-:S02]  /*1420*/  MOV R111, 0xff800000 ;  /* 0xff800000006f7802 */ /* 0x000fc40000000f00 */
[----:B0-----:R-:W-:Y:S02]  /*1430*/  CS2R R36, SRZ ;  /* 0x0000000000247805 */ /* 0x001fe4000001ff00 */
[----:B------:R-:W-:Y:S02]  /*1440*/  MOV R104, 0xff800000 ;  /* 0xff80000000687802 */ /* 0x000fe40000000f00 */
[----:B------:R-:W-:Y:S02]  /*1450*/  MOV R137, 0x3f800000 ;  /* 0x3f80000000897802 */ /* 0x000fe40000000f00 */
[----:B------:R-:W-:Y:S02]  /*1460*/  MOV R138, 0x3f800000 ;  /* 0x3f800000008a7802 */ /* 0x000fe40000000f00 */
[----:B------:R-:W-:Y:S01]  /*1470*/  MOV R139, 0x3f800000 ;  /* 0x3f800000008b7802 */ /* 0x000fe20000000f00 */
[----:B------:R-:W-:Y:S04]  /*1480*/  STS.U16 [R9+UR17+0x1000], R119 ;  /* 0x0010007709007988 */ /* 0x000fe80008000411 */
[----:B------:R-:W-:Y:S04]  /*1490*/  STS.U16 [R7+UR17+0x80], R76 ;  /* 0x0000804c07007988 */ /* 0x000fe80008000411 */
[----:B------:R-:W-:Y:S04]  /*14a0*/  STS.U16 [R7+UR17+0x480], R52 ;  /* 0x0004803407007988 */ /* 0x000fe80008000411 */
[----:B------:R-:W-:Y:S04]  /*14b0*/  STS.U16 [R7+UR17+0x880], R48 ;  /* 0x0008803007007988 */ /* 0x000fe80008000411 */
[----:B------:R-:W-:Y:S04]  /*14c0*/  STS.U16 [R7+UR17+0xc80], R68 ;  /* 0x000c804407007988 */ /* 0x000fe80008000411 */
[----:B------:R-:W-:Y:S04]  /*14d0*/  STS.U16 [R7+UR17+0x1080], R26 ;  /* 0x0010801a07007988 */ /* 0x000fe80008000411 */
[----:B------:R-:W-:Y:S04]  /*14e0*/  STS.U16 [R7+UR17+0x1480], R110 ;  /* 0x0014806e07007988 */ /* 0x000fe80008000411 */
[----:B------:R-:W-:Y:S04]  /*14f0*/  STS.U16 [R7+UR17+0x1880], R124 ;  /* 0x0018807c07007988 */ /* 0x000fe80008000411 */
[----:B------:R0:W-:Y:S04]  /*1500*/  STS.U16 [R7+UR17+0x1c80], R128 ;  /* 0x001c808007007988 */ /* 0x0001e80008000411 */
[----:B------:R-:W-:Y:S04]  /*1510*/  STS.U16 [R11+UR17+0x100], R74 ;  /* 0x0001004a0b007988 */ /* 0x000fe80008000411 */
[----:B------:R-:W-:Y:S01]  /*1520*/  STS.U16 [R11+UR17+0x500], R22 ;  /* 0x000500160b007988 */ /* 0x000fe20008000411 */
[----:B0-----:R-:W-:-:S03]  /*1530*/  LOP3.LUT R7, R9, 0x40, RZ, 0x3c, !PT ;  /* 0x0000004009077812 */ /* 0x001fc600078e3cff */
        /* <DEDUP_REMOVED lines=15> */
[----:B------:R-:W-:Y:S01]  /*1630*/  STS.U16 [R7+UR17+0x200], R70 ;  /* 0x0002004607007988 */ /* 0x000fe20008000411 */
[----:B0-----:R-:W-:-:S02]  /*1640*/  LOP3.LUT R13, R9, 0x60, RZ, 0x3c, !PT ;  /* 0x00000060090d7812 */ /* 0x001fc400078e3cff */
[----:B------:R-:W-:Y:S01]  /*1650*/  LOP3.LUT R9, R9, 0x70, RZ, 0x3c, !PT ;  /* 0x0000007009097812 */ /* 0x000fe200078e3cff */
        /* <DEDUP_REMOVED lines=16> */
[----:B------:R-:W-:Y:S04]  /*1760*/  STS.U16 [R13+UR17+0x700], R42 ;  /* 0x0007002a0d007988 */ /* 0x000fe80008000411 */
[----:B------:R1:W-:Y:S04]  /*1770*/  STS.U16 [R13+UR17+0xb00], R64 ;  /* 0x000b00400d007988 */ /* 0x0003e80008000411 */
[----:B------:R-:W-:Y:S04]  /*1780*/  STS.U16 [R13+UR17+0xf00], R82 ;  /* 0x000f00520d007988 */ /* 0x000fe80008000411 */
[----:B------:R-:W-:Y:S04]  /*1790*/  STS.U16 [R13+UR17+0x1300], R88 ;  /* 0x001300580d007988 */ /* 0x000fe80008000411 */
[----:B------:R-:W-:Y:S04]  /*17a0*/  STS.U16 [R13+UR17+0x1700], R94 ;  /* 0x0017005e0d007988 */ /* 0x000fe80008000411 */
[----:B------:R-:W-:Y:S04]  /*17b0*/  STS.U16 [R13+UR17+0x1b00], R106 ;  /* 0x001b006a0d007988 */ /* 0x000fe80008000411 */
[----:B------:R-:W-:Y:S01]  /*17c0*/  STS.U16 [R13+UR17+0x1f00], R18 ;  /* 0x001f00120d007988 */ /* 0x000fe20008000411 */
[----:B0-----:R-:W-:-:S03]  /*17d0*/  MOV R116, 0xff800000 ;  /* 0xff80000000747802 */ /* 0x001fc60000000f00 */
[----:B------:R-:W-:Y:S01]  /*17e0*/  STS.U16 [R9+UR17+0x380], R44 ;  /* 0x0003802c09007988 */ /* 0x000fe20008000411 */
[----:B------:R-:W-:-:S03]  /*17f0*/  CS2R R56, SRZ ;  /* 0x0000000000387805 */ /* 0x000fc6000001ff00 */
[----:B------:R-:W-:Y:S01]  /*1800*/  STS.U16 [R9+UR17+0x780], R50 ;  /* 0x0007803209007988 */ /* 0x000fe20008000411 */
[----:B------:R-:W-:-:S03]  /*1810*/  CS2R R58, SRZ ;  /* 0x00000000003a7805 */ /* 0x000fc6000001ff00 */
[----:B------:R0:W-:Y:S01]  /*1820*/  STS.U16 [R9+UR17+0xb80], R66 ;  /* 0x000b804209007988 */ /* 0x0001e20008000411 */
[----:B------:R-:W-:-:S03]  /*1830*/  CS2R R60, SRZ ;  /* 0x00000000003c7805 */ /* 0x000fc6000001ff00 */
[----:B------:R2:W-:Y:S01]  /*1840*/  STS.U16 [R9+UR17+0xf80], R84 ;  /* 0x000f805409007988 */ /* 0x0005e20008000411 */
[----:B------:R-:W-:-:S03]  /*1850*/  CS2R R62, SRZ ;  /* 0x00000000003e7805 */ /* 0x000fc6000001ff00 */
[----:B------:R3:W-:Y:S01]  /*1860*/  STS.U16 [R9+UR17+0x1380], R90 ;  /* 0x0013805a09007988 */ /* 0x0007e20008000411 */
[----:B-1----:R-:W-:-:S03]  /*1870*/  CS2R R64, SRZ ;  /* 0x0000000000407805 */ /* 0x002fc6000001ff00 */
[----:B------:R3:W-:Y:S01]  /*1880*/  STS.U16 [R9+UR17+0x1780], R98 ;  /* 0x0017806209007988 */ /* 0x0007e20008000411 */
[----:B0-----:R-:W-:-:S03]  /*1890*/  CS2R R66, SRZ ;  /* 0x0000000000427805 */ /* 0x001fc6000001ff00 */
[----:B------:R3:W-:Y:S01]  /*18a0*/  STS.U16 [R9+UR17+0x1b80], R105 ;  /* 0x001b806909007988 */ /* 0x0007e20008000411 */
[----:B------:R-:W-:-:S03]  /*18b0*/  CS2R R68, SRZ ;  /* 0x0000000000447805 */ /* 0x000fc6000001ff00 */
[----:B------:R3:W-:Y:S01]  /*18c0*/  STS.U16 [R9+UR17+0x1f80], R6 ;  /* 0x001f800609007988 */ /* 0x0007e20008000411 */
[----:B------:R-:W-:Y:S02]  /*18d0*/  CS2R R70, SRZ ;  /* 0x0000000000467805 */ /* 0x000fe4000001ff00 */
[----:B------:R-:W-:Y:S02]  /*18e0*/  CS2R R72, SRZ ;  /* 0x0000000000487805 */ /* 0x000fe4000001ff00 */
[----:B------:R-:W-:Y:S02]  /*18f0*/  CS2R R74, SRZ ;  /* 0x00000000004a7805 */ /* 0x000fe4000001ff00 */
[----:B------:R-:W-:Y:S02]  /*1900*/  CS2R R76, SRZ ;  /* 0x00000000004c7805 */ /* 0x000fe4000001ff00 */
[----:B------:R-:W-:Y:S02]  /*1910*/  CS2R R78, SRZ ;  /* 0x00000000004e7805 */ /* 0x000fe4000001ff00 */
[----:B------:R-:W-:-:S02]  /*1920*/  CS2R R80, SRZ ;  /* 0x0000000000507805 */ /* 0x000fc4000001ff00 */
[----:B------:R-:W-:Y:S02]  /*1930*/  CS2R R82, SRZ ;  /* 0x0000000000527805 */ /* 0x000fe4000001ff00 */
[----:B--2---:R-:W-:Y:S02]  /*1940*/  CS2R R84, SRZ ;  /* 0x0000000000547805 */ /* 0x004fe4000001ff00 */
[----:B------:R-:W-:Y:S02]  /*1950*/  CS2R R86, SRZ ;  /* 0x0000000000567805 */ /* 0x000fe4000001ff00 */
[----:B------:R-:W-:Y:S02]  /*1960*/  CS2R R24, SRZ ;  /* 0x0000000000187805 */ /* 0x000fe4000001ff00 */
[----:B------:R-:W-:Y:S02]  /*1970*/  CS2R R26, SRZ ;  /* 0x00000000001a7805 */ /* 0x000fe4000001ff00 */
[----:B------:R-:W-:-:S02]  /*1980*/  CS2R R28, SRZ ;  /* 0x00000000001c7805 */ /* 0x000fc4000001ff00 */
[----:B------:R-:W-:Y:S02]  /*1990*/  CS2R R30, SRZ ;  /* 0x00000000001e7805 */ /* 0x000fe4000001ff00 */
[----:B------:R-:W-:Y:S02]  /*19a0*/  CS2R R32, SRZ ;  /* 0x0000000000207805 */ /* 0x000fe4000001ff00 */
        /* <DEDUP_REMOVED lines=9> */
[----:B------:R-:W-:Y:S01]  /*1a40*/  CS2R R54, SRZ ;  /* 0x0000000000367805 */ /* 0x000fe2000001ff00 */
[----:B---3--:R-:W-:Y:S06]  /*1a50*/  @!P0 BRA `(.L_x_0) ;  /* 0x0000002000a48947 */ /* 0x008fec0003800000 */
[----:B------:R-:W0:Y:S01]  /*1a60*/  LDC.64 R134, c[0x0][0x250] ;  /* 0x00009400ff867b82 */ /* 0x000e220000000a00 */
[----:B------:R-:W-:Y:S01]  /*1a70*/  ULDC UR4, c[0x0][0x258] ;  /* 0x0000960000047ab9 */ /* 0x000fe20000000800 */
[----:B------:R-:W-:Y:S01]  /*1a80*/  SHF.R.U32.HI R8, RZ, 0x2, R5 ;  /* 0x00000002ff087819 */ /* 0x000fe20000011605 */
[----:B------:R-:W-:Y:S01]  /*1a90*/  IMAD R6, R4, UR4, RZ ;  /* 0x0000000404067c24 */ /* 0x000fe2000f8e02ff */
[----:B------:R-:W-:Y:S01]  /*1aa0*/  SHF.L.U32 R5, R3, 0x1, RZ ;  /* 0x0000000103057819 */ /* 0x000fe200000006ff */
[----:B------:R-:W-:Y:S01]  /*1ab0*/  ULDC.64 UR4, c[0x0][0x218] ;  /* 0x0000860000047ab9 */ /* 0x000fe20000000a00 */
[----:B------:R-:W-:Y:S01]  /*1ac0*/  LOP3.LUT R10, R0, 0x1f, RZ, 0xc0, !PT ;  /* 0x0000001f000a7812 */ /* 0x000fe200078ec0ff */
[----:B------:R-:W-:Y:S01]  /*1ad0*/  ULDC.64 UR6, c[0x0][0x220] ;  /* 0x0000880000067ab9 */ /* 0x000fe20000000a00 */
[----:B------:R-:W1:Y:S01]  /*1ae0*/  LDC.64 R132, c[0x0][0x260] ;  /* 0x00009800ff847b82 */ /* 0x000e620000000a00 */
[--C-:B------:R-:W-:Y:S01]  /*1af0*/  SHF.R.U32.HI R7, RZ, 0x6, R0.reuse ;  /* 0x00000006ff077819 */ /* 0x100fe20000011600 */
[----:B------:R-:W-:Y:S01]  /*1b00*/  UMOV UR8, 0xfffffffe ;  /* 0xfffffffe00087882 */ /* 0x000fe20000000000 */
[----:B------:R-:W-:Y:S01]  /*1b10*/  SHF.R.U32.HI R11, RZ, 0x5, R0 ;  /* 0x00000005ff0b7819 */ /* 0x000fe20000011600 */
[----:B------:R-:W-:Y:S01]  /*1b20*/  UMOV UR9, 0x7fffffdf ;  /* 0x7fffffdf00097882 */ /* 0x000fe20000000000 */
[----:B------:R-:W-:-:S02]  /*1b30*/  MOV R146, 0xff800000 ;  /* 0xff80000000927802 */ /* 0x000fc40000000f00 */
[----:B------:R-:W-:Y:S02]  /*1b40*/  CS2R R56, SRZ ;  /* 0x0000000000387805 */ /* 0x000fe4000001ff00 */
[----:B------:R-:W-:Y:S01]  /*1b50*/  R2UR UR31, R11 ;  /* 0x000000000b1f72ca */ /* 0x000fe200000e0000 */
[----:B------:R-:W2:Y:S01]  /*1b60*/  LDC R26, c[0x0][0x268] ;  /* 0x00009a00ff1a7b82 */ /* 0x000ea20000000800 */
[----:B------:R-:W-:Y:S02]  /*1b70*/  MOV R141, RZ ;  /* 0x000000ff008d7202 */ /* 0x000fe40000000f00 */
[----:B------:R-:W-:Y:S02]  /*1b80*/  CS2R R58, SRZ ;  /* 0x00000000003a7805 */ /* 0x000fe4000001ff00 */
[----:B------:R-:W-:Y:S02]  /*1b90*/  MOV R143, RZ ;  /* 0x000000ff008f7202 */ /* 0x000fe40000000f00 */
[----:B------:R-:W-:-:S02]  /*1ba0*/  CS2R R60, SRZ ;  /* 0x00000000003c7805 */ /* 0x000fc4000001ff00 */
[----:B------:R-:W-:Y:S02]  /*1bb0*/  MOV R137, 0x3f800000 ;  /* 0x3f80000000897802 */ /* 0x000fe40000000f00 */
[----:B------:R-:W-:Y:S02]  /*1bc0*/  CS2R R62, SRZ ;  /* 0x00000000003e7805 */ /* 0x000fe4000001ff00 */
[----:B------:R-:W-:Y:S01]  /*1bd0*/  MOV R138, 0x3f800000 ;  /* 0x3f800000008a7802 */ /* 0x000fe20000000f00 */
[----:B0-----:R-:W-:Y:S01]  /*1be0*/  IMAD R4, R134, UR16, RZ ;  /* 0x0000001086047c24 */ /* 0x001fe2000f8e02ff */
[----:B------:R-:W-:Y:S02]  /*1bf0*/  LOP3.LUT R134, R5, R8, RZ, 0x3c, !PT ;  /* 0x0000000805867212 */ /* 0x000fe400078e3cff */
[----:B------:R-:W-:Y:S02]  /*1c00*/  CS2R R64, SRZ ;  /* 0x0000000000407805 */ /* 0x000fe4000001ff00 */
[----:B------:R-:W-:Y:S01]  /*1c10*/  SHF.L.U32 R8, R6, 0x1, RZ ;  /* 0x0000000106087819 */ /* 0x000fe200000006ff */
[C---:B------:R-:W-:Y:S01]  /*1c20*/  IMAD.SHL.U32 R5, R4.reuse, 0x2, RZ ;  /* 0x0000000204057824 */ /* 0x040fe200078e00ff */
[----:B------:R-:W-:Y:S01]  /*1c30*/  MOV R139, 0x3f800000 ;  /* 0x3f800000008b7802 */ /* 0x000fe20000000f00 */
[----:B------:R-:W-:Y:S01]  /*1c40*/  IMAD.HI R4, R4, 0x2, RZ ;  /* 0x0000000204047827 */ /* 0x000fe200078e02ff */
[----:B------:R-:W-:-:S02]  /*1c50*/  MOV R145, 0xff800000 ;  /* 0xff80000000917802 */ /* 0x000fc40000000f00 */
[----:B------:R-:W-:Y:S02]  /*1c60*/  CS2R R66, SRZ ;  /* 0x0000000000427805 */ /* 0x000fe4000001ff00 */
[----:B------:R-:W-:Y:S01]  /*1c70*/  IADD3 R19, P0, P1, R8, UR4, R5 ;  /* 0x0000000408137c10 */ /* 0x000fe2000f91e005 */
[----:B-1----:R-:W-:Y:S01]  /*1c80*/  IMAD R132, R132, UR16, RZ ;  /* 0x0000001084847c24 */ /* 0x002fe2000f8e02ff */
[----:B------:R-:W-:Y:S01]  /*1c90*/  SGXT.U32 R8, R7, 0x2 ;  /* 0x000000020708781a */ /* 0x000fe20000000000 */
[----:B------:R-:W-:Y:S01]  /*1ca0*/  IMAD R10, R10, R133, RZ ;  /* 0x000000850a0a7224 */ /* 0x000fe200078e02ff */
[----:B------:R-:W-:Y:S01]  /*1cb0*/  SHF.R.U32.HI R7, RZ, 0x5, R0 ;  /* 0x00000005ff077819 */ /* 0x000fe20000011600 */
[----:B------:R-:W-:Y:S01]  /*1cc0*/  UMOV UR4, URZ ;  /* 0x0000003f00047c82 */ /* 0x000fe20008000000 */
[----:B------:R-:W-:Y:S01]  /*1cd0*/  SHF.L.U32 R5, R132, 0x1, RZ ;  /* 0x0000000184057819 */ /* 0x000fe200000006ff */
[----:B------:R-:W-:Y:S01]  /*1ce0*/  IMAD R8, R8, R135, RZ ;  /* 0x0000008708087224 */ /* 0x000fe200078e02ff */
[----:B------:R-:W-:Y:S01]  /*1cf0*/  SHF.L.U32 R12, R10, 0x1, RZ ;  /* 0x000000010a0c7819 */ /* 0x000fe200000006ff */
[----:B------:R-:W-:Y:S01]  /*1d00*/  IMAD.HI R132, R132, 0x2, RZ ;  /* 0x0000000284847827 */ /* 0x000fe200078e02ff */
[----:B------:R-:W-:-:S02]  /*1d10*/  MOV R140, 0xff800000 ;  /* 0xff800000008c7802 */ /* 0x000fc40000000f00 */
[----:B------:R-:W-:Y:S02]  /*1d20*/  CS2R R68, SRZ ;  /* 0x0000000000447805 */ /* 0x000fe4000001ff00 */
[----:B------:R-:W-:Y:S01]  /*1d30*/  IADD3 R28, P2, P3, R12, UR6, R5 ;  /* 0x000000060c1c7c10 */ /* 0x000fe2000fb5e005 */
[----:B------:R-:W-:Y:S01]  /*1d40*/  IMAD.HI R9, R10, 0x2, RZ ;  /* 0x000000020a097827 */ /* 0x000fe200078e02ff */
[----:B------:R-:W-:Y:S02]  /*1d50*/  SGXT.U32 R5, R7, 0x3 ;  /* 0x000000030705781a */ /* 0x000fe40000000000 */
[----:B------:R-:W-:Y:S02]  /*1d60*/  CS2R R70, SRZ ;  /* 0x0000000000467805 */ /* 0x000fe4000001ff00 */
[----:B------:R-:W-:Y:S01]  /*1d70*/  MOV R144, 0xff800000 ;  /* 0xff80000000907802 */ /* 0x000fe20000000f00 */
[----:B------:R-:W-:Y:S01]  /*1d80*/  IMAD.HI R7, R6, 0x2, RZ ;  /* 0x0000000206077827 */ /* 0x000fe200078e02ff */
[----:B------:R-:W-:-:S02]  /*1d90*/  LEA R6, R135, R8, 0x2 ;  /* 0x0000000887067211 */ /* 0x000fc400078e10ff */
[----:B------:R-:W-:Y:S02]  /*1da0*/  CS2R R72, SRZ ;  /* 0x0000000000487805 */ /* 0x000fe4000001ff00 */
[----:B------:R-:W-:Y:S01]  /*1db0*/  IADD3.X R132, R9, UR7, R132, P2, P3 ;  /* 0x0000000709847c10 */ /* 0x000fe200097e6484 */
[----:B--2---:R-:W-:Y:S01]  /*1dc0*/  IMAD R5, R5, R26, RZ ;  /* 0x0000001a05057224 */ /* 0x004fe200078e02ff */
[----:B------:R-:W-:Y:S02]  /*1dd0*/  LEA R10, R135, R6, 0x2 ;  /* 0x00000006870a7211 */ /* 0x000fe400078e10ff */
[----:B------:R-:W-:Y:S02]  /*1de0*/  CS2R R74, SRZ ;  /* 0x00000000004a7805 */ /* 0x000fe4000001ff00 */
[----:B------:R-:W-:Y:S01]  /*1df0*/  IADD3.X R13, R7, UR5, R4, P0, P1 ;  /* 0x00000005070d7c10 */ /* 0x000fe200087e2404 */
[----:B------:R-:W-:Y:S01]  /*1e00*/  UIADD3 UR5, UR17, 0x8000, URZ ;  /* 0x0000800011057890 */ /* 0x000fe2000fffe03f */
[----:B------:R-:W-:-:S02]  /*1e10*/  LEA R7, R26, R5, 0x3 ;  /* 0x000000051a077211 */ /* 0x000fc400078e18ff */
[----:B------:R-:W-:Y:S02]  /*1e20*/  CS2R R76, SRZ ;  /* 0x00000000004c7805 */ /* 0x000fe4000001ff00 */
[C---:B------:R-:W-:Y:S01]  /*1e30*/  LEA R4, R135.reuse, R10, 0x2 ;  /* 0x0000000a87047211 */ /* 0x040fe200078e10ff */
[----:B------:R-:W-:Y:S01]  /*1e40*/  USHF.R.U32.HI UR5, URZ, 0x4, UR5 ;  /* 0x000000043f057899 */ /* 0x000fe20008011605 */
[----:B------:R-:W-:Y:S02]  /*1e50*/  LEA R9, R26, R7, 0x3 ;  /* 0x000000071a097211 */ /* 0x000fe400078e18ff */
[----:B------:R-:W-:Y:S02]  /*1e60*/  CS2R R78, SRZ ;  /* 0x00000000004e7805 */ /* 0x000fe4000001ff00 */
[----:B------:R-:W-:Y:S01]  /*1e70*/  LEA R128, P2, R6, R19, 0x1 ;  /* 0x0000001306807211 */ /* 0x000fe200078408ff */
[----:B------:R-:W-:Y:S01]  /*1e80*/  USGXT.U32 UR6, UR5, 0xe ;  /* 0x0000000e0506789a */ /* 0x000fe20008000000 */
[----:B------:R-:W-:-:S02]  /*1e90*/  LEA R12, R135, R4, 0x2 ;  /* 0x00000004870c7211 */ /* 0x000fc400078e10ff */
[----:B------:R-:W-:Y:S02]  /*1ea0*/  CS2R R80, SRZ ;  /* 0x0000000000507805 */ /* 0x000fe4000001ff00 */
[----:B------:R-:W-:Y:S01]  /*1eb0*/  LEA R11, R26, R9, 0x3 ;  /* 0x000000091a0b7211 */ /* 0x000fe200078e18ff */
[----:B------:R-:W-:Y:S01]  /*1ec0*/  UIADD3 UR10, UP0, UR6, 0x2, URZ ;  /* 0x00000002060a7890 */ /* 0x000fe2000ff1e03f */
[----:B------:R-:W-:Y:S02]  /*1ed0*/  LEA R130, P1, R8, R19, 0x1 ;  /* 0x0000001308827211 */ /* 0x000fe400078208ff */
[----:B------:R-:W-:Y:S02]  /*1ee0*/  CS2R R82, SRZ ;  /* 0x0000000000527805 */ /* 0x000fe4000001ff00 */
[----:B------:R-:W-:Y:S01]  /*1ef0*/  LEA.HI.X.SX32 R129, R6, R13, 0x1, P2 ;  /* 0x0000000d06817211 */ /* 0x000fe200010f0eff */
[----:B------:R-:W-:Y:S01]  /*1f00*/  UIADD3.X UR11, UR4, 0x40000040, URZ, UP0, !UPT ;  /* 0x40000040040b7890 */ /* 0x000fe200087fe43f */
[----:B------:R-:W-:-:S02]  /*1f10*/  LEA R6, R135, R12, 0x2 ;  /* 0x0000000c87067211 */ /* 0x000fc400078e10ff */
[----:B------:R-:W-:Y:S02]  /*1f20*/  CS2R R84, SRZ ;  /* 0x0000000000547805 */ /* 0x000fe4000001ff00 */
[----:B------:R-:W-:Y:S02]  /*1f30*/  LEA R24, R26, R11, 0x3 ;  /* 0x0000000b1a187211 */ /* 0x000fe400078e18ff */
[----:B------:R-:W-:Y:S02]  /*1f40*/  CS2R R86, SRZ ;  /* 0x0000000000567805 */ /* 0x000fe4000001ff00 */
[----:B------:R-:W-:Y:S02]  /*1f50*/  LEA.HI.X.SX32 R131, R8, R13, 0x1, P1 ;  /* 0x0000000d08837211 */ /* 0x000fe400008f0eff */
[----:B------:R-:W-:Y:S02]  /*1f60*/  CS2R R30, SRZ ;  /* 0x00000000001e7805 */ /* 0x000fe4000001ff00 */
[----:B------:R-:W-:-:S02]  /*1f70*/  LEA R124, P1, R10, R19, 0x1 ;  /* 0x000000130a7c7211 */ /* 0x000fc400078208ff */
[----:B------:R-:W-:Y:S02]  /*1f80*/  CS2R R32, SRZ ;  /* 0x0000000000207805 */ /* 0x000fe4000001ff00 */
[----:B------:R-:W-:Y:S02]  /*1f90*/  LEA R122, P2, R4, R19, 0x1 ;  /* 0x00000013047a7211 */ /* 0x000fe400078408ff */
[----:B------:R-:W-:Y:S02]  /*1fa0*/  CS2R R34, SRZ ;  /* 0x0000000000227805 */ /* 0x000fe4000001ff00 */
[----:B------:R-:W-:Y:S02]  /*1fb0*/  LEA R8, R135, R6, 0x2 ;  /* 0x0000000687087211 */ /* 0x000fe400078e10ff */
[----:B------:R-:W-:Y:S02]  /*1fc0*/  CS2R R36, SRZ ;  /* 0x0000000000247805 */ /* 0x000fe4000001ff00 */
[----:B------:R-:W-:-:S02]  /*1fd0*/  LEA R126, P0, R5, R28, 0x1 ;  /* 0x0000001c057e7211 */ /* 0x000fc400078008ff */
[----:B------:R-:W-:Y:S02]  /*1fe0*/  CS2R R38, SRZ ;  /* 0x0000000000267805 */ /* 0x000fe4000001ff00 */
[----:B------:R-:W-:Y:S02]  /*1ff0*/  LEA R25, R26, R24, 0x3 ;  /* 0x000000181a197211 */ /* 0x000fe400078e18ff */
[----:B------:R-:W-:Y:S02]  /*2000*/  CS2R R40, SRZ ;  /* 0x0000000000287805 */ /* 0x000fe4000001ff00 */
[-C--:B------:R-:W-:Y:S02]  /*2010*/  LEA.HI.X.SX32 R125, R10, R13.reuse, 0x1, P1 ;  /* 0x0000000d0a7d7211 */ /* 0x080fe400008f0eff */
[----:B------:R-:W-:Y:S02]  /*2020*/  CS2R R42, SRZ ;  /* 0x00000000002a7805 */ /* 0x000fe4000001ff00 */
[----:B------:R-:W-:-:S02]  /*2030*/  LEA.HI.X.SX32 R123, R4, R13, 0x1, P2 ;  /* 0x0000000d047b7211 */ /* 0x000fc400010f0eff */
[----:B------:R-:W-:Y:S02]  /*2040*/  CS2R R44, SRZ ;  /* 0x00000000002c7805 */ /* 0x000fe4000001ff00 */
[----:B------:R-:W-:Y:S02]  /*2050*/  LEA R4, R135, R8, 0x2 ;  /* 0x0000000887047211 */ /* 0x000fe400078e10ff */
[----:B------:R-:W-:Y:S02]  /*2060*/  CS2R R46, SRZ ;  /* 0x00000000002e7805 */ /* 0x000fe4000001ff00 */
[-C--:B------:R-:W-:Y:S02]  /*2070*/  LEA R120, P1, R12, R19.reuse, 0x1 ;  /* 0x000000130c787211 */ /* 0x080fe400078208ff */
[----:B------:R-:W-:Y:S02]  /*2080*/  CS2R R48, SRZ ;  /* 0x0000000000307805 */ /* 0x000fe4000001ff00 */
[----:B------:R-:W-:-:S02]  /*2090*/  LEA R22, P2, R6, R19, 0x1 ;  /* 0x0000001306167211 */ /* 0x000fc400078408ff */
[----:B------:R-:W-:Y:S02]  /*20a0*/  CS2R R50, SRZ ;  /* 0x0000000000327805 */ /* 0x000fe4000001ff00 */
[----:B------:R-:W-:Y:S01]  /*20b0*/  LEA.HI.X.SX32 R127, R5, R132, 0x1, P0 ;  /* 0x00000084057f7211 */ /* 0x000fe200000f0eff */
[----:B------:R-:W-:Y:S01]  /*20c0*/  IMAD R5, R26, 0x8, R25 ;  /* 0x000000081a057824 */ /* 0x000fe200078e0219 */
[-C--:B------:R-:W-:Y:S01]  /*20d0*/  LEA R20, P3, R8, R19.reuse, 0x1 ;  /* 0x0000001308147211 */ /* 0x080fe200078608ff */
[----:B------:R-:W-:Y:S01]  /*20e0*/  UMOV UR7, URZ ;  /* 0x0000003f00077c82 */ /* 0x000fe20008000000 */
[----:B------:R-:W-:Y:S02]  /*20f0*/  LEA R18, P4, R4, R19, 0x1 ;  /* 0x0000001304127211 */ /* 0x000fe400078808ff */
[----:B------:R-:W-:Y:S02]  /*2100*/  CS2R R52, SRZ ;  /* 0x0000000000347805 */ /* 0x000fe4000001ff00 */
[----:B------:R-:W-:-:S02]  /*2110*/  LEA.HI.X.SX32 R121, R12, R13, 0x1, P1 ;  /* 0x0000000d0c797211 */ /* 0x000fc400008f0eff */
[----:B------:R-:W-:Y:S02]  /*2120*/  CS2R R54, SRZ ;  /* 0x0000000000367805 */ /* 0x000fe4000001ff00 */
[----:B------:R-:W-:Y:S01]  /*2130*/  LEA.HI.X.SX32 R23, R6, R13, 0x1, P2 ;  /* 0x0000000d06177211 */ /* 0x000fe200010f0eff */
[----:B------:R-:W-:Y:S01]  /*2140*/  UIADD3.64 UR18, UR6, -UR8, URZ ;  /* 0x8000000806127297 */ /* 0x000fe2000fffe03f */
[-C--:B------:R-:W-:Y:S01]  /*2150*/  LEA R12, P2, R11, R28.reuse, 0x1 ;  /* 0x0000001c0b0c7211 */ /* 0x080fe200078408ff */
[----:B------:R-:W-:Y:S01]  /*2160*/  UIADD3.64 UR26, UR10, 0x2, URZ ;  /* 0x000000020a1a7897 */ /* 0x000fe2000fffe03f */
[-C--:B------:R-:W-:Y:S01]  /*2170*/  LEA R16, P1, R7, R28.reuse, 0x1 ;  /* 0x0000001c07107211 */ /* 0x080fe200078208ff */
[----:B------:R-:W-:Y:S01]  /*2180*/  UIADD3.64 UR22, UR10, 0x4, URZ ;  /* 0x000000040a167897 */ /* 0x000fe2000fffe03f */
[----:B------:R-:W-:Y:S01]  /*2190*/  LEA R14, P0, R9, R28, 0x1 ;  /* 0x0000001c090e7211 */ /* 0x000fe200078008ff */
[----:B------:R-:W-:Y:S01]  /*21a0*/  ULDC UR30, c[0x0][0x238] ;  /* 0x00008e00001e7ab9 */ /* 0x000fe20000000800 */
[----:B------:R-:W-:Y:S01]  /*21b0*/  LEA R26, R26, R5, 0x3 ;  /* 0x000000051a1a7211 */ /* 0x000fe200078e18ff */
[----:B------:R-:W-:Y:S01]  /*21c0*/  UMOV UR14, UR6 ;  /* 0x00000006000e7c82 */ /* 0x000fe20008000000 */
[-C--:B------:R-:W-:Y:S01]  /*21d0*/  LEA.HI.X.SX32 R21, R8, R13.reuse, 0x1, P3 ;  /* 0x0000000d08157211 */ /* 0x080fe200018f0eff */
[----:B------:R-:W-:Y:S01]  /*21e0*/  UMOV UR15, 0x40000040 ;  /* 0x40000040000f7882 */ /* 0x000fe20000000000 */
[----:B------:R-:W-:Y:S01]  /*21f0*/  LEA.HI.X.SX32 R19, R4, R13, 0x1, P4 ;  /* 0x0000000d04137211 */ /* 0x000fe200020f0eff */
[----:B------:R-:W-:Y:S01]  /*2200*/  UMOV UR7, 0x80000020 ;  /* 0x8000002000077882 */ /* 0x000fe20000000000 */
[----:B------:R-:W-:-:S02]  /*2210*/  LEA.HI.X.SX32 R13, R11, R132, 0x1, P2 ;  /* 0x000000840b0d7211 */ /* 0x000fc400010f0eff */
[-C--:B------:R-:W-:Y:S02]  /*2220*/  LEA.HI.X.SX32 R17, R7, R132.reuse, 0x1, P1 ;  /* 0x0000008407117211 */ /* 0x080fe400008f0eff */
[----:B------:R-:W-:Y:S02]  /*2230*/  LEA.HI.X.SX32 R15, R9, R132, 0x1, P0 ;  /* 0x00000084090f7211 */ /* 0x000fe400000f0eff */
[-C--:B------:R-:W-:Y:S02]  /*2240*/  LEA R6, P2, R5, R28.reuse, 0x1 ;  /* 0x0000001c05067211 */ /* 0x080fe400078408ff */
[-C--:B------:R-:W-:Y:S02]  /*2250*/  LEA R10, P0, R24, R28.reuse, 0x1 ;  /* 0x0000001c180a7211 */ /* 0x080fe400078008ff */
[-C--:B------:R-:W-:Y:S02]  /*2260*/  LEA R8, P1, R25, R28.reuse, 0x1 ;  /* 0x0000001c19087211 */ /* 0x080fe400078208ff */
[----:B------:R-:W-:-:S02]  /*2270*/  LEA R4, P3, R26, R28, 0x1 ;  /* 0x0000001c1a047211 */ /* 0x000fc400078608ff */
[----:B------:R-:W-:Y:S02]  /*2280*/  CS2R R28, SRZ ;  /* 0x00000000001c7805 */ /* 0x000fe4000001ff00 */
[-C--:B------:R-:W-:Y:S02]  /*2290*/  LEA.HI.X.SX32 R7, R5, R132.reuse, 0x1, P2 ;  /* 0x0000008405077211 */ /* 0x080fe400010f0eff */
[-C--:B------:R-:W-:Y:S02]  /*22a0*/  LEA.HI.X.SX32 R11, R24, R132.reuse, 0x1, P0 ;  /* 0x00000084180b7211 */ /* 0x080fe400000f0eff */
[-C--:B------:R-:W-:Y:S02]  /*22b0*/  LEA.HI.X.SX32 R9, R25, R132.reuse, 0x1, P1 ;  /* 0x0000008419097211 */ /* 0x080fe400008f0eff */
[----:B------:R-:W-:Y:S02]  /*22c0*/  CS2R R24, SRZ ;  /* 0x0000000000187805 */ /* 0x000fe4000001ff00 */
[----:B------:R-:W-:-:S02]  /*22d0*/  LEA.HI.X.SX32 R5, R26, R132, 0x1, P3 ;  /* 0x000000841a057211 */ /* 0x000fc400018f0eff */
[----:B------:R-:W-:Y:S02]  /*22e0*/  CS2R R26, SRZ ;  /* 0x00000000001a7805 */ /* 0x000fe4000001ff00 */
[----:B------:R-:W-:Y:S02]  /*22f0*/  MOV R132, 0x3f800000 ;  /* 0x3f80000000847802 */ /* 0x000fe40000000f00 */
[----:B------:R-:W-:-:S07]  /*2300*/  LOP3.LUT R142, R134, 0x40, RZ, 0x3c, !PT ;  /* 0x00000040868e7812 */ /* 0x000fce00078e3cff */
.L_x_1:
[----:B------:R-:W-:-:S04]  /*2310*/  IMAD.WIDE R88, R141, 0x2, R130 ;  /* 0x000000028d587825 */ /* 0x000fc800078e0282 */
[C---:B------:R-:W-:Y:S02]  /*2320*/  IMAD.WIDE R92, R141.reuse, 0x2, R124 ;  /* 0x000000028d5c7825 */ /* 0x040fe400078e027c */
[----:B------:R-:W2:Y:S02]  /*2330*/  LDG.E.U16 R89, desc[UR28][R88.64] ;  /* 0x0000001c58597981 */ /* 0x000ea4000c1e1500 */
[C---:B------:R-:W-:Y:S02]  /*2340*/  IMAD.WIDE R96, R141.reuse, 0x2, R120 ;  /* 0x000000028d607825 */ /* 0x040fe400078e0278 */
[----:B------:R-:W3:Y:S02]  /*2350*/  LDG.E.U16 R93, desc[UR28][R92.64] ;  /* 0x0000001c5c5d7981 */ /* 0x000ee4000c1e1500 */
[C---:B------:R-:W-:Y:S02]  /*2360*/  IMAD.WIDE R100, R141.reuse, 0x2, R20 ;  /* 0x000000028d647825 */ /* 0x040fe400078e0214 */
[----:B------:R-:W4:Y:S02]  /*2370*/  LDG.E.U16 R151, desc[UR28][R96.64] ;  /* 0x0000001c60977981 */ /* 0x000f24000c1e1500 */
[----:B------:R-:W-:-:S02]  /*2380*/  IMAD.WIDE R90, R141, 0x2, R128 ;  /* 0x000000028d5a7825 */ /* 0x000fc400078e0280 */
[----:B------:R-:W5:Y:S02]  /*2390*/  LDG.E.U16 R155, desc[UR28][R100.64] ;  /* 0x0000001c649b7981 */ /* 0x000f64000c1e1500 */
[C---:B------:R-:W-:Y:S02]  /*23a0*/  IMAD.WIDE R94, R141.reuse, 0x2, R122 ;  /* 0x000000028d5e7825 */ /* 0x040fe400078e027a */
[----:B------:R-:W5:Y:S02]  /*23b0*/  LDG.E.U16 R147, desc[UR28][R90.64] ;  /* 0x0000001c5a937981 */ /* 0x000f64000c1e1500 */
[C---:B------:R-:W-:Y:S02]  /*23c0*/  IMAD.WIDE R98, R141.reuse, 0x2, R22 ;  /* 0x000000028d627825 */ /* 0x040fe400078e0216 */
[----:B------:R-:W5:Y:S02]  /*23d0*/  LDG.E.U16 R149, desc[UR28][R94.64] ;  /* 0x0000001c5e957981 */ /* 0x000f64000c1e1500 */
[----:B------:R-:W-:-:S02]  /*23e0*/  IMAD.WIDE R102, R141, 0x2, R18 ;  /* 0x000000028d667825 */ /* 0x000fc400078e0212 */
[----:B------:R-:W5:Y:S04]  /*23f0*/  LDG.E.U16 R153, desc[UR28][R98.64] ;  /* 0x0000001c62997981 */ /* 0x000f68000c1e1500 */
[----:B------:R-:W5:Y:S01]  /*2400*/  LDG.E.U16 R157, desc[UR28][R102.64] ;  /* 0x0000001c669d7981 */ /* 0x000f62000c1e1500 */
[----:B------:R-:W-:Y:S01]  /*2410*/  BAR.SYNC.DEFER_BLOCKING 0x0 ;  /* 0x0000000000007b1d */ /* 0x000fe20000010000 */
[----:B------:R-:W-:-:S04]  /*2420*/  USHF.L.U32 UR5, UR31, 0x7, URZ ;  /* 0x000000071f057899 */ /* 0x000fc8000800063f */
[----:B------:R-:W-:-:S04]  /*2430*/  ULOP3.LUT UR5, UR5, 0x200, URZ, 0xc0, !UPT ;  /* 0x0000020005057892 */ /* 0x000fc8000f8ec03f */
[----:B------:R-:W-:-:S04]  /*2440*/  ULEA.HI UR5, UR17, UR5, URZ, 0x1c ;  /* 0x0000000511057291 */ /* 0x000fc8000f8fe03f */
[----:B------:R-:W-:Y:S01]  /*2450*/  ULOP3.LUT UR12, UR5, 0x3fff, URZ, 0xc0, !UPT ;  /* 0x00003fff050c7892 */ /* 0x000fe2000f8ec03f */
[----:B------:R-:W-:-:S03]  /*2460*/  UMOV UR13, 0x40000040 ;  /* 0x40000040000d7882 */ /* 0x000fc60000000000 */
[----:B------:R-:W-:Y:S01]  /*2470*/  UIADD3 UR8, UP0, UR12, 0x80, URZ ;  /* 0x000000800c087890 */ /* 0x000fe2000ff1e03f */
[----:B------:R-:W-:-:S03]  /*2480*/  UMOV UR5, URZ ;  /* 0x0000003f00057c82 */ /* 0x000fc60008000000 */
[----:B------:R-:W-:-:S04]  /*2490*/  UIADD3.X UR9, UR5, 0x40000040, URZ, UP0, !UPT ;  /* 0x4000004005097890 */ /* 0x000fc800087fe43f */
[----:B------:R-:W-:Y:S02]  /*24a0*/  UIADD3.64 UR24, UR8, 0x80, URZ ;  /* 0x0000008008187897 */ /* 0x000fe4000fffe03f */
[----:B------:R-:W-:Y:S01]  /*24b0*/  UIADD3.64 UR20, UR8, 0x100, URZ ;  /* 0x0000010008147897 */ /* 0x000fe2000fffe03f */
[----:B--2---:R-:W-:Y:S04]  /*24c0*/  STS.U16 [R134+UR17+0x8000], R89 ;  /* 0x0080005986007988 */ /* 0x004fe80008000411 */
[----:B---3--:R0:W-:Y:S04]  /*24d0*/  STS.U16 [R134+UR17+0x8400], R93 ;  /* 0x0084005d86007988 */ /* 0x0081e80008000411 */
[----:B----4-:R-:W-:Y:S04]  /*24e0*/  STS.U16 [R134+UR17+0x8800], R151 ;  /* 0x0088009786007988 */ /* 0x010fe80008000411 */
[----:B-----5:R-:W-:Y:S04]  /*24f0*/  STS.U16 [R134+UR17+0x8c00], R155 ;  /* 0x008c009b86007988 */ /* 0x020fe80008000411 */
[----:B------:R-:W-:Y:S04]  /*2500*/  STS.U16 [R142+UR17+0x8200], R147 ;  /* 0x008200938e007988 */ /* 0x000fe80008000411 */
[----:B------:R-:W-:Y:S04]  /*2510*/  STS.U16 [R142+UR17+0x8600], R149 ;  /* 0x008600958e007988 */ /* 0x000fe80008000411 */
[----:B------:R-:W-:Y:S04]  /*2520*/  STS.U16 [R142+UR17+0x8a00], R153 ;  /* 0x008a00998e007988 */ /* 0x000fe80008000411 */
[----:B------:R1:W-:Y:S01]  /*2530*/  STS.U16 [R142+UR17+0x8e00], R157 ;  /* 0x008e009d8e007988 */ /* 0x0003e20008000411 */
[----:B------:R2:W-:Y:S06]  /*2540*/  MEMBAR.ALL.CTA ;  /* 0x0000000000007992 */ /* 0x0005ec0000008000 */
[----:B--2---:R-:W2:Y:S02]  /*2550*/  FENCE.VIEW.ASYNC.S ;  /* 0x00000000000073c6 */ /* 0x004ea40000000000 */
[----:B--2---:R-:W-:Y:S06]  /*2560*/  BAR.SYNC.DEFER_BLOCKING 0x0 ;  /* 0x0000000000007b1d */ /* 0x004fec0000010000 */
[----:B0-----:R-:W-:-:S06]  /*2570*/  WARPGROUP.ARRIVE ;  /* 0x00000000000079c5 */ /* 0x001fcc0000000000 */
[----:B------:R-:W-:Y:S04]  /*2580*/  HGMMA.64x32x16.F32.BF16 R104, gdesc[UR12].tnspA, RZ, !UPT ;  /* 0x206000000c6879f0 */ /* 0x000fe8000c7018ff */
[----:B------:R-:W-:Y:S01]  /*2590*/  HGMMA.64x32x16.F32.BF16 R104, gdesc[UR8].tnspA, R104 ;  /* 0x20600000086879f0 */ /* 0x000fe20008701868 */
[----:B------:R-:W-:-:S03]  /*25a0*/  UIADD3.64 UR12, UR8, 0x380, URZ ;  /* 0x00000380080c7897 */ /* 0x000fc6000fffe03f */
[----:B------:R-:W-:Y:S01]  /*25b0*/  HGMMA.64x32x16.F32.BF16 R104, gdesc[UR24].tnspA, R104 ;  /* 0x20600000186879f0 */ /* 0x000fe20008701868 */
[----:B------:R-:W-:-:S03]  /*25c0*/  UIADD3.64 UR32, UR8, 0x400, URZ ;  /* 0x0000040008207897 */ /* 0x000fc6000fffe03f */
[----:B------:R-:W-:Y:S04]  /*25d0*/  HGMMA.64x32x16.F32.BF16 R104, gdesc[UR20].tnspA, R104 ;  /* 0x20600000146879f0 */ /* 0x000fe80008701868 */
[----:B------:R-:W-:Y:S01]  /*25e0*/  HGMMA.64x32x16.F32.BF16 R88, gdesc[UR12].tnspA, RZ, !UPT ;  /* 0x206000000c5879f0 */ /* 0x000fe2000c7018ff */
[----:B------:R-:W-:Y:S01]  /*25f0*/  UMOV UR34, UR10 ;  /* 0x0000000a00227c82 */ /* 0x000fe20008000000 */
[----:B------:R-:W-:Y:S01]  /*2600*/  UMOV UR35, UR11 ;  /* 0x0000000b00237c82 */ /* 0x000fe20008000000 */
[----:B------:R-:W-:Y:S01]  /*2610*/  UIADD3.64 UR24, UR8, 0x480, URZ ;  /* 0x0000048008187897 */ /* 0x000fe2000fffe03f */
[----:B------:R-:W-:Y:S01]  /*2620*/  HGMMA.64x32x16.F32.BF16 R88, gdesc[UR32].tnspA, R88 ;  /* 0x20600000205879f0 */ /* 0x000fe20008701858 */
[----:B------:R-:W-:-:S07]  /*2630*/  UIADD3.64 UR20, UR8, 0x500, URZ ;  /* 0x0000050008147897 */ /* 0x000fce000fffe03f */
[----:B------:R-:W-:Y:S01]  /*2640*/  HGMMA.64x32x16.F32.BF16 R88, gdesc[UR24].tnspA, R88 ;  /* 0x20600000185879f0 */ /* 0x000fe20008701858 */
[----:B-1----:R-:W-:-:S04]  /*2650*/  IMAD.WIDE R156, R143, 0x2, R126 ;  /* 0x000000028f9c7825 */ /* 0x002fc800078e027e */
[C---:B------:R-:W-:Y:S01]  /*2660*/  IMAD.WIDE R148, R143.reuse, 0x2, R16 ;  /* 0x000000028f947825 */ /* 0x040fe200078e0210 */
[----:B------:R-:W2:Y:S03]  /*2670*/  LDG.E.U16 R147, desc[UR28][R156.64] ;  /* 0x0000001c9c937981 */ /* 0x000ea6000c1e1500 */
[C---:B------:R-:W-:Y:S02]  /*2680*/  IMAD.WIDE R150, R143.reuse, 0x2, R14 ;  /* 0x000000028f967825 */ /* 0x040fe400078e020e */
[----:B------:R0:W3:Y:S02]  /*2690*/  LDG.E.U16 R149, desc[UR28][R148.64] ;  /* 0x0000001c94957981 */ /* 0x0000e4000c1e1500 */
[C---:B------:R-:W-:Y:S02]  /*26a0*/  IMAD.WIDE R152, R143.reuse, 0x2, R12 ;  /* 0x000000028f987825 */ /* 0x040fe400078e020c */
[----:B------:R1:W4:Y:S02]  /*26b0*/  LDG.E.U16 R151, desc[UR28][R150.64] ;  /* 0x0000001c96977981 */ /* 0x000324000c1e1500 */
        /* <DEDUP_REMOVED lines=8> */
[----:B------:R1:W5:Y:S01]  /*2740*/  LDG.E.U16 R157, desc[UR28][R162.64] ;  /* 0x0000001ca29d7981 */ /* 0x000362000c1e1500 */
[----:B------:R-:W-:Y:S03]  /*2750*/  HGMMA.64x32x16.F32.BF16 R88, gdesc[UR20].tnspA, R88, gsb0 ;  /* 0x20600000145879f0 */ /* 0x000fe60008001858 */
[----:B------:R-:W-:Y:S02]  /*2760*/  WARPGROUP.DEPBAR.LE gsb0, 0x0 ;  /* 0x00008000000079c5 */ /* 0x000fe40000010000 */
[----:B0-----:R-:W-:Y:S01]  /*2770*/  FMUL R148, R104, UR30 ;  /* 0x0000001e68947c20 */ /* 0x001fe20008400000 */
[----:B------:R-:W-:Y:S01]  /*2780*/  FMUL R165, R105, UR30 ;  /* 0x0000001e69a57c20 */ /* 0x000fe20008400000 */
[----:B------:R-:W-:Y:S04]  /*2790*/  BAR.SYNC.DEFER_BLOCKING 0x0 ;  /* 0x0000000000007b1d */ /* 0x000fe80000010000 */
[----:B------:R-:W-:Y:S01]  /*27a0*/  FMNMX R165, R148, R165, !PT ;  /* 0x000000a594a57209 */ /* 0x000fe20007800000 */
[----:B------:R-:W-:-:S05]  /*27b0*/  FMUL R148, R108, UR30 ;  /* 0x0000001e6c947c20 */ /* 0x000fca0008400000 */
        /* <DEDUP_REMOVED lines=10> */
[----:B------:R-:W-:-:S05]  /*2860*/  FMNMX R165, R148, R165, !PT ;  /* 0x000000a594a57209 */ /* 0x000fca0007800000 */
[----:B-1----:R-:W0:Y:S01]  /*2870*/  SHFL.BFLY PT, R150, R165, 0x2, 0x1f ;  /* 0x0c401f00a5967f89 */ /* 0x002e2200000e0000 */
[----:B------:R-:W-:Y:S01]  /*2880*/  FMUL R148, R106, UR30 ;  /* 0x0000001e6a947c20 */ /* 0x000fe20008400000 */
[----:B------:R-:W-:-:S05]  /*2890*/  FMUL R163, R107, UR30 ;  /* 0x0000001e6ba37c20 */ /* 0x000fca0008400000 */
[----:B------:R-:W-:Y:S01]  /*28a0*/  FMNMX R163, R148, R163, !PT ;  /* 0x000000a394a37209 */ /* 0x000fe20007800000 */
[----:B------:R-:W-:-:S05]  /*28b0*/  FMUL R148, R110, UR30 ;  /* 0x0000001e6e947c20 */ /* 0x000fca0008400000 */
[----:B------:R-:W-:Y:S01]  /*28c0*/  FMNMX R163, R148, R163, !PT ;  /* 0x000000a394a37209 */ /* 0x000fe20007800000 */
[----:B------:R-:W-:-:S05]  /*28d0*/  FMUL R148, R111, UR30 ;  /* 0x0000001e6f947c20 */ /* 0x000fca0008400000 */
[----:B------:R-:W-:Y:S01]  /*28e0*/  FMNMX R163, R148, R163, !PT ;  /* 0x000000a394a37209 */ /* 0x000fe20007800000 */
[----:B------:R-:W-:Y:S01]  /*28f0*/  FMUL R148, R114, UR30 ;  /* 0x0000001e72947c20 */ /* 0x000fe20008400000 */
[----:B0-----:R-:W-:-:S04]  /*2900*/  FMNMX R152, R165, R150, !PT ;  /* 0x00000096a5987209 */ /* 0x001fc80007800000 */
[----:B------:R-:W-:Y:S01]  /*2910*/  FMNMX R163, R148, R163, !PT ;  /* 0x000000a394a37209 */ /* 0x000fe20007800000 */
[----:B------:R-:W-:Y:S01]  /*2920*/  FMUL R148, R115, UR30 ;  /* 0x0000001e73947c20 */ /* 0x000fe20008400000 */
[----:B------:R-:W0:Y:S04]  /*2930*/  SHFL.BFLY PT, R167, R152, 0x1, 0x1f ;  /* 0x0c201f0098a77f89 */ /* 0x000e2800000e0000 */
[----:B------:R-:W-:Y:S01]  /*2940*/  FMNMX R163, R148, R163, !PT ;  /* 0x000000a394a37209 */ /* 0x000fe20007800000 */
[----:B------:R-:W-:-:S05]  /*2950*/  FMUL R148, R118, UR30 ;  /* 0x0000001e76947c20 */ /* 0x000fca0008400000 */
[----:B------:R-:W-:Y:S01]  /*2960*/  FMNMX R163, R148, R163, !PT ;  /* 0x000000a394a37209 */ /* 0x000fe20007800000 */
[----:B------:R-:W-:-:S05]  /*2970*/  FMUL R148, R119, UR30 ;  /* 0x0000001e77947c20 */ /* 0x000fca0008400000 */
[----:B------:R-:W-:Y:S01]  /*2980*/  FMNMX R150, R148, R163, !PT ;  /* 0x000000a394967209 */ /* 0x000fe20007800000 */
[----:B------:R-:W-:Y:S01]  /*2990*/  FMUL R148, R88, UR30 ;  /* 0x0000001e58947c20 */ /* 0x000fe20008400000 */
[----:B------:R-:W-:-:S05]  /*29a0*/  FMUL R163, R89, UR30 ;  /* 0x0000001e59a37c20 */ /* 0x000fca0008400000 */
[----:B------:R-:W-:Y:S02]  /*29b0*/  FMNMX R165, R148, R163, !PT ;  /* 0x000000a394a57209 */ /* 0x000fe40007800000 */
[----:B0-----:R-:W-:Y:S02]  /*29c0*/  FMNMX R163, R152, R167, !PT ;  /* 0x000000a798a37209 */ /* 0x001fe40007800000 */
[----:B------:R-:W0:Y:S01]  /*29d0*/  SHFL.BFLY PT, R167, R150, 0x2, 0x1f ;  /* 0x0c401f0096a77f89 */ /* 0x000e2200000e0000 */
[----:B------:R-:W-:Y:S01]  /*29e0*/  FMUL R148, R92, UR30 ;  /* 0x0000001e5c947c20 */ /* 0x000fe20008400000 */
[----:B------:R-:W-:-:S04]  /*29f0*/  FMNMX R163, R163, R146, !PT ;  /* 0x00000092a3a37209 */ /* 0x000fc80007800000 */
[----:B------:R-:W-:Y:S01]  /*2a00*/  FMNMX R165, R148, R165, !PT ;  /* 0x000000a594a57209 */ /* 0x000fe20007800000 */
[----:B------:R-:W-:Y:S01]  /*2a10*/  FFMA R104, R104, UR30, -R163 ;  /* 0x0000001e68687c23 */ /* 0x000fe200080008a3 */
[----:B------:R-:W-:-:S03]  /*2a20*/  FMUL R148, R93, UR30 ;  /* 0x0000001e5d947c20 */ /* 0x000fc60008400000 */
[----:B------:R-:W-:Y:S01]  /*2a30*/  FMUL R154, R104, 1.4426950216293334961 ;  /* 0x3fb8aa3b689a7820 */ /* 0x000fe20000400000 */
[----:B------:R-:W-:Y:S01]  /*2a40*/  FMUL R104, R96, UR30 ;  /* 0x0000001e60687c20 */ /* 0x000fe20008400000 */
[----:B------:R-:W-:Y:S01]  /*2a50*/  FMNMX R165, R148, R165, !PT ;  /* 0x000000a594a57209 */ /* 0x000fe20007800000 */
[----:B------:R-:W-:-:S03]  /*2a60*/  FFMA R108, R108, UR30, -R163 ;  /* 0x0000001e6c6c7c23 */ /* 0x000fc600080008a3 */
[----:B------:R-:W-:Y:S02]  /*2a70*/  FMNMX R165, R104, R165, !PT ;  /* 0x000000a568a57209 */ /* 0x000fe40007800000 */
[----:B0-----:R-:W-:Y:S01]  /*2a80*/  FMNMX R152, R150, R167, !PT ;  /* 0x000000a796987209 */ /* 0x001fe20007800000 */
[----:B------:R-:W-:Y:S01]  /*2a90*/  FMUL R104, R97, UR30 ;  /* 0x0000001e61687c20 */ /* 0x000fe20008400000 */
[----:B------:R-:W-:-:S03]  /*2aa0*/  FMUL R150, R108, 1.4426950216293334961 ;  /* 0x3fb8aa3b6c967820 */ /* 0x000fc60000400000 */
[----:B------:R-:W0:Y:S01]  /*2ab0*/  SHFL.BFLY PT, R171, R152, 0x1, 0x1f ;  /* 0x0c201f0098ab7f89 */ /* 0x000e2200000e0000 */
[----:B------:R-:W-:Y:S01]  /*2ac0*/  FFMA R108, R109, UR30, -R163 ;  /* 0x0000001e6d6c7c23 */ /* 0x000fe200080008a3 */
[----:B------:R-:W-:-:S03]  /*2ad0*/  FMNMX R165, R104, R165, !PT ;  /* 0x000000a568a57209 */ /* 0x000fc60007800000 */
[----:B------:R-:W-:Y:S01]  /*2ae0*/  FMUL R104, R108, 1.4426950216293334961 ;  /* 0x3fb8aa3b6c687820 */ /* 0x000fe20000400000 */
[----:B------:R-:W-:Y:S01]  /*2af0*/  FMUL R108, R100, UR30 ;  /* 0x0000001e646c7c20 */ /* 0x000fe20008400000 */
[----:B------:R1:W-:Y:S01]  /*2b00*/  MUFU.EX2 R109, R150 ;  /* 0x00000096006d7308 */ /* 0x0003e20000000800 */
[--C-:B------:R-:W-:Y:S01]  /*2b10*/  FFMA R112, R112, UR30, -R163.reuse ;  /* 0x0000001e70707c23 */ /* 0x100fe200080008a3 */
[--C-:B------:R-:W-:Y:S02]  /*2b20*/  FFMA R148, R105, UR30, -R163.reuse ;  /* 0x0000001e69947c23 */ /* 0x100fe400080008a3 */
[----:B------:R-:W-:Y:S01]  /*2b30*/  FMNMX R169, R108, R165, !PT ;  /* 0x000000a56ca97209 */ /* 0x000fe20007800000 */
[----:B------:R-:W-:Y:S01]  /*2b40*/  FMUL R165, R91, UR30 ;  /* 0x0000001e5ba57c20 */ /* 0x000fe20008400000 */
[----:B-1----:R-:W-:Y:S02]  /*2b50*/  FMUL R150, R101, UR30 ;  /* 0x0000001e65967c20 */ /* 0x002fe40008400000 */
[----:B------:R1:W-:Y:S01]  /*2b60*/  MUFU.EX2 R105, R154 ;  /* 0x0000009a00697308 */ /* 0x0003e20000000800 */
[----:B------:R-:W-:-:S02]  /*2b70*/  FFMA R116, R116, UR30, -R163 ;  /* 0x0000001e74747c23 */ /* 0x000fc400080008a3 */
[----:B------:R-:W-:Y:S01]  /*2b80*/  FMNMX R150, R150, R169, !PT ;  /* 0x000000a996967209 */ /* 0x000fe20007800000 */
[----:B-1----:R-:W-:Y:S01]  /*2b90*/  FMUL R154, R112, 1.4426950216293334961 ;  /* 0x3fb8aa3b709a7820 */ /* 0x002fe20000400000 */
[----:B------:R-:W-:-:S03]  /*2ba0*/  FMUL R112, R90, UR30 ;  /* 0x0000001e5a707c20 */ /* 0x000fc60008400000 */
[----:B------:R-:W1:Y:S02]  /*2bb0*/  SHFL.BFLY PT, R169, R150, 0x2, 0x1f ;  /* 0x0c401f0096a97f89 */ /* 0x000e6400000e0000 */
[----:B------:R-:W-:Y:S01]  /*2bc0*/  FMNMX R167, R112, R165, !PT ;  /* 0x000000a570a77209 */ /* 0x000fe20007800000 */
[----:B------:R-:W-:Y:S01]  /*2bd0*/  FMUL R112, R116, 1.4426950216293334961 ;  /* 0x3fb8aa3b74707820 */ /* 0x000fe20000400000 */
[----:B0-----:R-:W-:Y:S01]  /*2be0*/  FMNMX R116, R152, R171, !PT ;  /* 0x000000ab98747209 */ /* 0x001fe20007800000 */
[----:B------:R-:W-:-:S03]  /*2bf0*/  FADD R146, -R163, R146 ;  /* 0x00000092a3927221 */ /* 0x000fc60000000100 */
[----:B------:R-:W-:Y:S01]  /*2c00*/  FMNMX R116, R116, R145, !PT ;  /* 0x0000009174747209 */ /* 0x000fe20007800000 */
[----:B------:R-:W-:Y:S01]  /*2c10*/  FMUL R165, R146, 1.4426950216293334961 ;  /* 0x3fb8aa3b92a57820 */ /* 0x000fe20000400000 */
[----:B------:R-:W-:-:S03]  /*2c20*/  FMUL R146, R94, UR30 ;  /* 0x0000001e5e927c20 */ /* 0x000fc60008400000 */
[--C-:B------:R-:W-:Y:S02]  /*2c30*/  FFMA R106, R106, UR30, -R116.reuse ;  /* 0x0000001e6a6a7c23 */ /* 0x100fe40008000874 */
[----:B------:R-:W-:Y:S02]  /*2c40*/  FMNMX R167, R146, R167, !PT ;  /* 0x000000a792a77209 */ /* 0x000fe40007800000 */
[----:B------:R-:W-:Y:S01]  /*2c50*/  FMUL R146, R106, 1.4426950216293334961 ;  /* 0x3fb8aa3b6a927820 */ /* 0x000fe20000400000 */
[----:B------:R-:W-:Y:S01]  /*2c60*/  FMUL R106, R95, UR30 ;  /* 0x0000001e5f6a7c20 */ /* 0x000fe20008400000 */
[--C-:B------:R-:W-:Y:S01]  /*2c70*/  FFMA R107, R107, UR30, -R116.reuse ;  /* 0x0000001e6b6b7c23 */ /* 0x100fe20008000874 */
[----:B------:R-:W-:-:S03]  /*2c80*/  FFMA R110, R110, UR30, -R116 ;  /* 0x0000001e6e6e7c23 */ /* 0x000fc60008000874 */
[----:B------:R-:W-:Y:S01]  /*2c90*/  FMNMX R167, R106, R167, !PT ;  /* 0x000000a76aa77209 */ /* 0x000fe20007800000 */
[----:B------:R-:W-:Y:S01]  /*2ca0*/  FMUL R106, R98, UR30 ;  /* 0x0000001e626a7c20 */ /* 0x000fe20008400000 */
[----:B------:R0:W-:Y:S01]  /*2cb0*/  MUFU.EX2 R108, R154 ;  /* 0x0000009a006c7308 */ /* 0x0001e20000000800 */
[----:B-1----:R-:W-:Y:S01]  /*2cc0*/  FMNMX R169, R150, R169, !PT ;  /* 0x000000a996a97209 */ /* 0x002fe20007800000 */
[----:B------:R-:W-:Y:S01]  /*2cd0*/  FMUL R150, R110, 1.4426950216293334961 ;  /* 0x3fb8aa3b6e967820 */ /* 0x000fe20000400000 */
[--C-:B------:R-:W-:Y:S01]  /*2ce0*/  FFMA R111, R111, UR30, -R116.reuse ;  /* 0x0000001e6f6f7c23 */ /* 0x100fe20008000874 */
[----:B------:R-:W-:Y:S01]  /*2cf0*/  FMNMX R110, R106, R167, !PT ;  /* 0x000000a76a6e7209 */ /* 0x000fe20007800000 */
[----:B0-----:R-:W-:Y:S01]  /*2d00*/  FMUL R154, R107, 1.4426950216293334961 ;  /* 0x3fb8aa3b6b9a7820 */ /* 0x001fe20000400000 */
[----:B------:R-:W-:Y:S01]  /*2d10*/  FMUL R107, R99, UR30 ;  /* 0x0000001e636b7c20 */ /* 0x000fe20008400000 */
[----:B------:R-:W-:Y:S01]  /*2d20*/  FMUL R106, R111, 1.4426950216293334961 ;  /* 0x3fb8aa3b6f6a7820 */ /* 0x000fe20000400000 */
[----:B------:R-:W-:-:S03]  /*2d30*/  FFMA R114, R114, UR30, -R116 ;  /* 0x0000001e72727c23 */ /* 0x000fc60008000874 */
[----:B------:R-:W-:Y:S01]  /*2d40*/  FMNMX R111, R107, R110, !PT ;  /* 0x0000006e6b6f7209 */ /* 0x000fe20007800000 */
[----:B------:R-:W-:Y:S01]  /*2d50*/  FMUL R110, R102, UR30 ;  /* 0x0000001e666e7c20 */ /* 0x000fe20008400000 */
[----:B------:R-:W-:Y:S01]  /*2d60*/  FMUL R107, R114, 1.4426950216293334961 ;  /* 0x3fb8aa3b726b7820 */ /* 0x000fe20000400000 */
[----:B------:R-:W0:Y:S03]  /*2d70*/  SHFL.BFLY PT, R152, R169, 0x1, 0x1f ;  /* 0x0c201f00a9987f89 */ /* 0x000e2600000e0000 */
[----:B------:R-:W-:Y:S01]  /*2d80*/  FMNMX R114, R110, R111, !PT ;  /* 0x0000006f6e727209 */ /* 0x000fe20007800000 */
[----:B------:R-:W-:Y:S01]  /*2d90*/  FMUL R111, R103, UR30 ;  /* 0x0000001e676f7c20 */ /* 0x000fe20008400000 */
[----:B------:R1:W-:Y:S01]  /*2da0*/  MUFU.EX2 R167, R150 ;  /* 0x0000009600a77308 */ /* 0x0003e20000000800 */
[----:B------:R-:W-:-:S04]  /*2db0*/  FFMA R115, R115, UR30, -R116 ;  /* 0x0000001e73737c23 */ /* 0x000fc80008000874 */
[----:B------:R-:W-:Y:S01]  /*2dc0*/  FMUL R110, R115, 1.4426950216293334961 ;  /* 0x3fb8aa3b736e7820 */ /* 0x000fe20000400000 */
[----:B-1----:R-:W-:Y:S01]  /*2dd0*/  FMNMX R150, R111, R114, !PT ;  /* 0x000000726f967209 */ /* 0x002fe20007800000 */
[----:B------:R-:W-:-:S04]  /*2de0*/  FFMA R115, R119, UR30, -R116 ;  /* 0x0000001e77737c23 */ /* 0x000fc80008000874 */
[----:B------:R-:W1:Y:S01]  /*2df0*/  SHFL.BFLY PT, R119, R150, 0x2, 0x1f ;  /* 0x0c401f0096777f89 */ /* 0x000e6200000e0000 */
[----:B0-----:R-:W-:-:S04]  /*2e00*/  FMNMX R111, R169, R152, !PT ;  /* 0x00000098a96f7209 */ /* 0x001fc80007800000 */
[----:B------:R-:W-:Y:S01]  /*2e10*/  FMNMX R111, R111, R140, !PT ;  /* 0x0000008c6f6f7209 */ /* 0x000fe20007800000 */
[----:B------:R-:W-:-:S04]  /*2e20*/  FFMA R118, R118, UR30, -R116 ;  /* 0x0000001e76767c23 */ /* 0x000fc80008000874 */
[----:B------:R-:W-:Y:S01]  /*2e30*/  FFMA R88, R88, UR30, -R111 ;  /* 0x0000001e58587c23 */ /* 0x000fe2000800086f */
[----:B------:R-:W-:Y:S01]  /*2e40*/  FMUL R114, R118, 1.4426950216293334961 ;  /* 0x3fb8aa3b76727820 */ /* 0x000fe20000400000 */
[----:B------:R-:W-:Y:S02]  /*2e50*/  FADD R118, -R116, R145 ;  /* 0x0000009174767221 */ /* 0x000fe40000000100 */
[----:B------:R-:W-:Y:S01]  /*2e60*/  FMUL R145, R88, 1.4426950216293334961 ;  /* 0x3fb8aa3b58917820 */ /* 0x000fe20000400000 */
[----:B-1----:R-:W-:-:S05]  /*2e70*/  FMNMX R119, R150, R119, !PT ;  /* 0x0000007796777209 */ /* 0x002fca0007800000 */
[----:B------:R-:W0:Y:S04]  /*2e80*/  SHFL.BFLY PT, R88, R119, 0x1, 0x1f ;  /* 0x0c201f0077587f89 */ /* 0x000e2800000e0000 */
[----:B--2---:R1:W-:Y:S04]  /*2e90*/  STS.U16 [R134+UR17+0x8000], R147 ;  /* 0x0080009386007988 */ /* 0x0043e80008000411 */
[----:B---3--:R2:W-:Y:S04]  /*2ea0*/  STS.U16 [R134+UR17+0x8200], R149 ;  /* 0x0082009586007988 */ /* 0x0085e80008000411 */
[----:B----4-:R3:W-:Y:S04]  /*2eb0*/  STS.U16 [R134+UR17+0x8400], R151 ;  /* 0x0084009786007988 */ /* 0x0107e80008000411 */
[----:B-----5:R4:W-:Y:S04]  /*2ec0*/  STS.U16 [R134+UR17+0x8600], R153 ;  /* 0x0086009986007988 */ /* 0x0209e80008000411 */
[----:B------:R-:W-:Y:S04]  /*2ed0*/  STS.U16 [R134+UR17+0x8800], R155 ;  /* 0x0088009b86007988 */ /* 0x000fe80008000411 */
[----:B------:R-:W-:Y:S04]  /*2ee0*/  STS.U16 [R134+UR17+0x8a00], R157 ;  /* 0x008a009d86007988 */ /* 0x000fe80008000411 */
[----:B------:R-:W-:Y:S04]  /*2ef0*/  STS.U16 [R134+UR17+0x8c00], R159 ;  /* 0x008c009f86007988 */ /* 0x000fe80008000411 */
[----:B------:R-:W-:Y:S01]  /*2f00*/  STS.U16 [R134+UR17+0x8e00], R161 ;  /* 0x008e00a186007988 */ /* 0x000fe20008000411 */
[----:B------:R-:W-:Y:S01]  /*2f10*/  FMUL R148, R148, 1.4426950216293334961 ;  /* 0x3fb8aa3b94947820 */ /* 0x000fe20000400000 */
[----:B------:R5:W-:Y:S06]  /*2f20*/  MEMBAR.ALL.CTA ;  /* 0x0000000000007992 */ /* 0x000bec0000008000 */
[----:B-----5:R-:W5:Y:S01]  /*2f30*/  FENCE.VIEW.ASYNC.S ;  /* 0x00000000000073c6 */ /* 0x020f620000000000 */
[----:B0-----:R-:W-:Y:S01]  /*2f40*/  FMNMX R119, R119, R88, !PT ;  /* 0x0000005877777209 */ /* 0x001fe20007800000 */
[----:B------:R-:W-:Y:S01]  /*2f50*/  MUFU.EX2 R146, R146 ;  /* 0x0000009200927308 */ /* 0x000fe20000000800 */
[----:B------:R-:W-:-:S02]  /*2f60*/  FFMA R92, R92, UR30, -R111 ;  /* 0x0000001e5c5c7c23 */ /* 0x000fc4000800086f */
[----:B------:R-:W-:-:S05]  /*2f70*/  FMNMX R119, R119, R144, !PT ;  /* 0x0000009077777209 */ /* 0x000fca0007800000 */
[----:B------:R-:W0:Y:S01]  /*2f80*/  MUFU.EX2 R171, R154 ;  /* 0x0000009a00ab7308 */ /* 0x000e220000000800 */
[----:B------:R-:W-:Y:S01]  /*2f90*/  FMUL R92, R92, 1.4426950216293334961 ;  /* 0x3fb8aa3b5c5c7820 */ /* 0x000fe20000400000 */
[--C-:B------:R-:W-:Y:S01]  /*2fa0*/  FFMA R90, R90, UR30, -R119.reuse ;  /* 0x0000001e5a5a7c23 */ /* 0x100fe20008000877 */
[----:B------:R-:W-:-:S05]  /*2fb0*/  FFMA R91, R91, UR30, -R119 ;  /* 0x0000001e5b5b7c23 */ /* 0x000fca0008000877 */
[----:B------:R-:W1:Y:S01]  /*2fc0*/  MUFU.EX2 R148, R148 ;  /* 0x0000009400947308 */ /* 0x000e620000000800 */
[--C-:B------:R-:W-:Y:S01]  /*2fd0*/  FFMA R89, R89, UR30, -R111.reuse ;  /* 0x0000001e59597c23 */ /* 0x100fe2000800086f */
[----:B------:R-:W-:Y:S01]  /*2fe0*/  FFMA R100, R100, UR30, -R111 ;  /* 0x0000001e64647c23 */ /* 0x000fe2000800086f */
[--C-:B------:R-:W-:Y:S01]  /*2ff0*/  FFMA R113, R113, UR30, -R163.reuse ;  /* 0x0000001e71717c23 */ /* 0x100fe200080008a3 */
[----:B------:R-:W-:Y:S01]  /*3000*/  FFMA R117, R117, UR30, -R163 ;  /* 0x0000001e75757c23 */ /* 0x000fe200080008a3 */
[----:B------:R-:W-:Y:S01]  /*3010*/  FADD R88, -R111, R140 ;  /* 0x0000008c6f587221 */ /* 0x000fe20000000100 */
[----:B------:R-:W-:Y:S02]  /*3020*/  FFMA R94, R94, UR30, -R119 ;  /* 0x0000001e5e5e7c23 */ /* 0x000fe40008000877 */
[----:B------:R2:W-:Y:S01]  /*3030*/  MUFU.EX2 R150, R92 ;  /* 0x0000005c00967308 */ /* 0x0005e20000000800 */
[----:B------:R-:W-:Y:S01]  /*3040*/  FMUL R90, R90, 1.4426950216293334961 ;  /* 0x3fb8aa3b5a5a7820 */ /* 0x000fe20000400000 */
[----:B------:R-:W-:Y:S01]  /*3050*/  FMUL R91, R91, 1.4426950216293334961 ;  /* 0x3fb8aa3b5b5b7820 */ /* 0x000fe20000400000 */
[----:B------:R-:W-:Y:S01]  /*3060*/  FMUL R118, R118, 1.4426950216293334961 ;  /* 0x3fb8aa3b76767820 */ /* 0x000fe20000400000 */
[----:B------:R-:W-:Y:S01]  /*3070*/  FMUL R89, R89, 1.4426950216293334961 ;  /* 0x3fb8aa3b59597820 */ /* 0x000fe20000400000 */
[--C-:B------:R-:W-:Y:S01]  /*3080*/  FFMA R93, R93, UR30, -R111.reuse ;  /* 0x0000001e5d5d7c23 */ /* 0x100fe2000800086f */
[--C-:B------:R-:W-:Y:S01]  /*3090*/  FFMA R96, R96, UR30, -R111.reuse ;  /* 0x0000001e60607c23 */ /* 0x100fe2000800086f */
[--C-:B------:R-:W-:Y:S01]  /*30a0*/  FFMA R97, R97, UR30, -R111.reuse ;  /* 0x0000001e61617c23 */ /* 0x100fe2000800086f */
[----:B--2---:R-:W-:Y:S01]  /*30b0*/  FADD R92, -R119, R144 ;  /* 0x00000090775c7221 */ /* 0x004fe20000000100 */
[----:B------:R-:W-:Y:S01]  /*30c0*/  FMUL R100, R100, 1.4426950216293334961 ;  /* 0x3fb8aa3b64647820 */ /* 0x000fe20000400000 */
[----:B------:R-:W-:Y:S01]  /*30d0*/  FFMA R101, R101, UR30, -R111 ;  /* 0x0000001e65657c23 */ /* 0x000fe2000800086f */
[--C-:B------:R-:W-:Y:S01]  /*30e0*/  FFMA R95, R95, UR30, -R119.reuse ;  /* 0x0000001e5f5f7c23 */ /* 0x100fe20008000877 */
[--C-:B------:R-:W-:Y:S01]  /*30f0*/  FFMA R98, R98, UR30, -R119.reuse ;  /* 0x0000001e62627c23 */ /* 0x100fe20008000877 */
[--C-:B------:R-:W-:Y:S01]  /*3100*/  FFMA R99, R99, UR30, -R119.reuse ;  /* 0x0000001e63637c23 */ /* 0x100fe20008000877 */
[--C-:B------:R-:W-:Y:S01]  /*3110*/  FFMA R102, R102, UR30, -R119.reuse ;  /* 0x0000001e66667c23 */ /* 0x100fe20008000877 */
[----:B------:R-:W-:Y:S01]  /*3120*/  FFMA R103, R103, UR30, -R119 ;  /* 0x0000001e67677c23 */ /* 0x000fe20008000877 */
[----:B------:R-:W-:Y:S01]  /*3130*/  FMUL R113, R113, 1.4426950216293334961 ;  /* 0x3fb8aa3b71717820 */ /* 0x000fe20000400000 */
[----:B------:R-:W-:Y:S01]  /*3140*/  FMUL R117, R117, 1.4426950216293334961 ;  /* 0x3fb8aa3b75757820 */ /* 0x000fe20000400000 */
[----:B------:R-:W-:Y:S01]  /*3150*/  FMUL R115, R115, 1.4426950216293334961 ;  /* 0x3fb8aa3b73737820 */ /* 0x000fe20000400000 */
[----:B------:R-:W-:Y:S01]  /*3160*/  FMUL R88, R88, 1.4426950216293334961 ;  /* 0x3fb8aa3b58587820 */ /* 0x000fe20000400000 */
[----:B------:R-:W-:Y:S01]  /*3170*/  FMUL R94, R94, 1.4426950216293334961 ;  /* 0x3fb8aa3b5e5e7820 */ /* 0x000fe20000400000 */
[----:B------:R-:W-:Y:S01]  /*3180*/  FMUL R92, R92, 1.4426950216293334961 ;  /* 0x3fb8aa3b5c5c7820 */ /* 0x000fe20000400000 */
[----:B------:R0:W-:Y:S01]  /*3190*/  MUFU.EX2 R152, R89 ;  /* 0x0000005900987308 */ /* 0x0001e20000000800 */
[----:B------:R-:W-:Y:S01]  /*31a0*/  FMUL R93, R93, 1.4426950216293334961 ;  /* 0x3fb8aa3b5d5d7820 */ /* 0x000fe20000400000 */
        /* <DEDUP_REMOVED lines=9> */
[----:B0-----:R-:W-:-:S05]  /*3240*/  F2FP.BF16.F32.PACK_AB R89, R171, R146 ;  /* 0x00000092ab59723e */ /* 0x001fca00000010ff */
[----:B------:R-:W3:Y:S01]  /*3250*/  MUFU.EX2 R145, R145 ;  /* 0x0000009100917308 */ /* 0x000ee20000000800 */
[----:B--2---:R-:W-:-:S07]  /*3260*/  FADD R100, R146, R171 ;  /* 0x000000ab92647221 */ /* 0x004fce0000000000 */
[----:B------:R-:W-:Y:S08]  /*3270*/  MUFU.EX2 R90, R90 ;  /* 0x0000005a005a7308 */ /* 0x000ff00000000800 */
[----:B------:R-:W4:Y:S08]  /*3280*/  MUFU.EX2 R91, R91 ;  /* 0x0000005b005b7308 */ /* 0x000f300000000800 */
[----:B------:R-:W-:Y:S08]  /*3290*/  MUFU.EX2 R104, R104 ;  /* 0x0000006800687308 */ /* 0x000ff00000000800 */
[----:B------:R-:W0:Y:S08]  /*32a0*/  MUFU.EX2 R165, R165 ;  /* 0x000000a500a57308 */ /* 0x000e300000000800 */
[----:B------:R-:W2:Y:S08]  /*32b0*/  MUFU.EX2 R118, R118 ;  /* 0x0000007600767308 */ /* 0x000eb00000000800 */
[----:B------:R1:W5:Y:S08]  /*32c0*/  MUFU.EX2 R177, R88 ;  /* 0x0000005800b17308 */ /* 0x0003700000000800 */
[----:B------:R3:W-:Y:S01]  /*32d0*/  MUFU.EX2 R140, R94 ;  /* 0x0000005e008c7308 */ /* 0x0007e20000000800 */
[----:B-1----:R-:W-:-:S07]  /*32e0*/  F2FP.BF16.F32.PACK_AB R88, R148, R105 ;  /* 0x000000699458723e */ /* 0x002fce00000010ff */
[----:B------:R-:W1:Y:S01]  /*32f0*/  MUFU.EX2 R146, R92 ;  /* 0x0000005c00927308 */ /* 0x000e620000000800 */
[----:B---3--:R-:W-:-:S07]  /*3300*/  FADD R94, R105, R148 ;  /* 0x00000094695e7221 */ /* 0x008fce0000000000 */
[----:B------:R-:W-:Y:S08]  /*3310*/  MUFU.EX2 R113, R113 ;  /* 0x0000007100717308 */ /* 0x000ff00000000800 */
[----:B------:R-:W-:Y:S08]  /*3320*/  MUFU.EX2 R112, R112 ;  /* 0x0000007000707308 */ /* 0x000ff00000000800 */
[----:B------:R-:W-:Y:S08]  /*3330*/  MUFU.EX2 R117, R117 ;  /* 0x0000007500757308 */ /* 0x000ff00000000800 */
[----:B------:R-:W3:Y:S08]  /*3340*/  MUFU.EX2 R106, R106 ;  /* 0x0000006a006a7308 */ /* 0x000ef00000000800 */
[----:B------:R-:W-:Y:S08]  /*3350*/  MUFU.EX2 R107, R107 ;  /* 0x0000006b006b7308 */ /* 0x000ff00000000800 */
[----:B------:R-:W3:Y:S08]  /*3360*/  MUFU.EX2 R110, R110 ;  /* 0x0000006e006e7308 */ /* 0x000ef00000000800 */
[----:B------:R-:W-:Y:S08]  /*3370*/  MUFU.EX2 R114, R114 ;  /* 0x0000007200727308 */ /* 0x000ff00000000800 */
[----:B------:R-:W3:Y:S08]  /*3380*/  MUFU.EX2 R115, R115 ;  /* 0x0000007300737308 */ /* 0x000ef00000000800 */
[----:B------:R-:W3:Y:S08]  /*3390*/  MUFU.EX2 R169, R93 ;  /* 0x0000005d00a97308 */ /* 0x000ef00000000800 */
[----:B------:R4:W-:Y:S08]  /*33a0*/  MUFU.EX2 R154, R96 ;  /* 0x00000060009a7308 */ /* 0x0009f00000000800 */
[----:B------:R0:W3:Y:S08]  /*33b0*/  MUFU.EX2 R173, R97 ;  /* 0x0000006100ad7308 */ /* 0x0000f00000000800 */
[----:B------:R-:W3:Y:S08]  /*33c0*/  MUFU.EX2 R175, R101 ;  /* 0x0000006500af7308 */ /* 0x000ef00000000800 */
[----:B------:R3:W3:Y:S08]  /*33d0*/  MUFU.EX2 R147, R95 ;  /* 0x0000005f00937308 */ /* 0x0006f00000000800 */
[----:B------:R3:W-:Y:S08]  /*33e0*/  MUFU.EX2 R149, R98 ;  /* 0x0000006200957308 */ /* 0x0007f00000000800 */
[----:B------:R-:W3:Y:S08]  /*33f0*/  MUFU.EX2 R156, R99 ;  /* 0x00000063009c7308 */ /* 0x000ef00000000800 */
[----:B------:R3:W-:Y:S08]  /*3400*/  MUFU.EX2 R105, R102 ;  /* 0x0000006600697308 */ /* 0x0007f00000000800 */
[----:B------:R-:W3:Y:S01]  /*3410*/  MUFU.EX2 R144, R103 ;  /* 0x0000006700907308 */ /* 0x000ee20000000800 */
[----:B------:R-:W-:Y:S01]  /*3420*/  FADD R151, R145, R152 ;  /* 0x0000009891977221 */ /* 0x000fe20000000000 */
[----:B----4-:R-:W-:Y:S01]  /*3430*/  F2FP.BF16.F32.PACK_AB R96, R152, R145 ;  /* 0x000000919860723e */ /* 0x010fe200000010ff */
[----:B------:R-:W-:Y:S01]  /*3440*/  FADD R153, R90, R91 ;  /* 0x0000005b5a997221 */ /* 0x000fe20000000000 */
[----:B0-----:R-:W-:Y:S01]  /*3450*/  F2FP.BF16.F32.PACK_AB R97, R91, R90 ;  /* 0x0000005a5b61723e */ /* 0x001fe200000010ff */
[-C--:B------:R-:W-:Y:S01]  /*3460*/  FMUL R56, R56, R165.reuse ;  /* 0x000000a538387220 */ /* 0x080fe20000400000 */
        /* <DEDUP_REMOVED lines=13> */
[----:B------:R-:W-:Y:S01]  /*3540*/  FMUL R84, R84, R165 ;  /* 0x000000a554547220 */ /* 0x000fe20000400000 */
[----:B------:R-:W-:Y:S01]  /*3550*/  FADD R145, R109, R94 ;  /* 0x0000005e6d917221 */ /* 0x000fe20000000000 */
[----:B------:R-:W-:Y:S01]  /*3560*/  F2FP.BF16.F32.PACK_AB R90, R104, R109 ;  /* 0x0000006d685a723e */ /* 0x000fe200000010ff */
[-C--:B--2---:R-:W-:Y:S01]  /*3570*/  FMUL R58, R58, R118.reuse ;  /* 0x000000763a3a7220 */ /* 0x084fe20000400000 */
        /* <DEDUP_REMOVED lines=14> */
[-C--:B-----5:R-:W-:Y:S01]  /*3660*/  FMUL R24, R24, R177.reuse ;  /* 0x000000b118187220 */ /* 0x0a0fe20000400000 */
        /* <DEDUP_REMOVED lines=14> */
[-C--:B-1----:R-:W-:Y:S01]  /*3750*/  FMUL R26, R26, R146.reuse ;  /* 0x000000921a1a7220 */ /* 0x082fe20000400000 */
        /* <DEDUP_REMOVED lines=14> */
[----:B------:R-:W-:Y:S01]  /*3840*/  FMUL R85, R85, R165 ;  /* 0x000000a555557220 */ /* 0x000fe20000400000 */
[----:B------:R-:W-:Y:S01]  /*3850*/  FMUL R87, R87, R118 ;  /* 0x0000007657577220 */ /* 0x000fe20000400000 */
[----:B------:R-:W-:Y:S01]  /*3860*/  FMUL R53, R53, R177 ;  /* 0x000000b135357220 */ /* 0x000fe20000400000 */
[----:B------:R-:W-:Y:S01]  /*3870*/  FMUL R55, R55, R146 ;  /* 0x0000009237377220 */ /* 0x000fe20000400000 */
[----:B------:R-:W-:Y:S01]  /*3880*/  FADD R109, R167, R100 ;  /* 0x00000064a76d7221 */ /* 0x000fe20000000000 */
[----:B---3--:R-:W-:-:S02]  /*3890*/  F2FP.BF16.F32.PACK_AB R91, R106, R167 ;  /* 0x000000a76a5b723e */ /* 0x008fc400000010ff */
[----:B------:R-:W-:Y:S02]  /*38a0*/  F2FP.BF16.F32.PACK_AB R92, R113, R108 ;  /* 0x0000006c715c723e */ /* 0x000fe400000010ff */
[----:B------:R-:W-:Y:S02]  /*38b0*/  F2FP.BF16.F32.PACK_AB R94, R117, R112 ;  /* 0x00000070755e723e */ /* 0x000fe400000010ff */
[----:B------:R-:W-:Y:S02]  /*38c0*/  F2FP.BF16.F32.PACK_AB R93, R110, R107 ;  /* 0x0000006b6e5d723e */ /* 0x000fe400000010ff */
[----:B------:R-:W-:Y:S02]  /*38d0*/  F2FP.BF16.F32.PACK_AB R95, R115, R114 ;  /* 0x00000072735f723e */ /* 0x000fe400000010ff */
[----:B------:R-:W-:Y:S02]  /*38e0*/  F2FP.BF16.F32.PACK_AB R98, R169, R150 ;  /* 0x00000096a962723e */ /* 0x000fe400000010ff */
[----:B------:R-:W-:-:S02]  /*38f0*/  F2FP.BF16.F32.PACK_AB R100, R173, R154 ;  /* 0x0000009aad64723e */ /* 0x000fc400000010ff */
[----:B------:R-:W-:Y:S02]  /*3900*/  F2FP.BF16.F32.PACK_AB R102, R175, R158 ;  /* 0x0000009eaf66723e */ /* 0x000fe400000010ff */
[----:B------:R-:W-:Y:S02]  /*3910*/  F2FP.BF16.F32.PACK_AB R99, R147, R140 ;  /* 0x0000008c9363723e */ /* 0x000fe400000010ff */
[----:B------:R-:W-:Y:S02]  /*3920*/  F2FP.BF16.F32.PACK_AB R101, R156, R149 ;  /* 0x000000959c65723e */ /* 0x000fe400000010ff */
[----:B------:R-:W-:Y:S01]  /*3930*/  F2FP.BF16.F32.PACK_AB R103, R144, R105 ;  /* 0x000000699067723e */ /* 0x000fe200000010ff */
[----:B------:R-:W-:Y:S06]  /*3940*/  BAR.SYNC.DEFER_BLOCKING 0x0 ;  /* 0x0000000000007b1d */ /* 0x000fec0000010000 */
[----:B------:R-:W-:-:S06]  /*3950*/  WARPGROUP.ARRIVE ;  /* 0x00000000000079c5 */ /* 0x000fcc0000000000 */
[----:B------:R-:W-:Y:S01]  /*3960*/  HGMMA.64x64x16.F32.BF16 R56, R88, gdesc[UR4], R56 ;  /* 0x00e0000458387df0 */ /* 0x000fe20008701838 */
[----:B------:R-:W-:Y:S01]  /*3970*/  FADD R140, R140, R153 ;  /* 0x000000998c8c7221 */ /* 0x000fe20000000000 */
[----:B------:R-:W-:Y:S01]  /*3980*/  FADD R150, R150, R151 ;  /* 0x0000009796967221 */ /* 0x000fe20000000000 */
[----:B------:R-:W-:Y:S01]  /*3990*/  FADD R145, R104, R145 ;  /* 0x0000009168917221 */ /* 0x000fe20000000000 */
[----:B------:R-:W-:Y:S01]  /*39a0*/  FADD R106, R106, R109 ;  /* 0x0000006d6a6a7221 */ /* 0x000fe20000000000 */
[----:B------:R-:W-:Y:S01]  /*39b0*/  FADD R140, R147, R140 ;  /* 0x0000008c938c7221 */ /* 0x000fe20000000000 */
[----:B------:R-:W-:Y:S01]  /*39c0*/  FADD R169, R169, R150 ;  /* 0x00000096a9a97221 */ /* 0x000fe20000000000 */
[----:B------:R-:W-:Y:S04]  /*39d0*/  HGMMA.64x64x16.F32.BF16 R56, R92, gdesc[UR16], R56 ;  /* 0x00e000105c387df0 */ /* 0x000fe80008701838 */
[----:B------:R-:W-:Y:S01]  /*39e0*/  HGMMA.64x64x16.F32.BF16 R24, R96, gdesc[UR4], R24 ;  /* 0x00e0000460187df0 */ /* 0x000fe20008701818 */
[----:B------:R-:W-:Y:S01]  /*39f0*/  FADD R108, R108, R145 ;  /* 0x000000916c6c7221 */ /* 0x000fe20000000000 */
        /* <DEDUP_REMOVED lines=14> */
[----:B------:R-:W-:-:S02]  /*3ae0*/  FADD R158, R175, R158 ;  /* 0x0000009eaf9e7221 */ /* 0x000fc40000000000 */
[----:B------:R-:W0:Y:S04]  /*3af0*/  SHFL.BFLY PT, R107, R112, 0x2, 0x1f ;  /* 0x0c401f00706b7f89 */ /* 0x000e2800000e0000 */
[----:B------:R-:W1:Y:S04]  /*3b00*/  SHFL.BFLY PT, R104, R105, 0x2, 0x1f ;  /* 0x0c401f0069687f89 */ /* 0x000e6800000e0000 */
[----:B------:R-:W2:Y:S04]  /*3b10*/  SHFL.BFLY PT, R109, R114, 0x2, 0x1f ;  /* 0x0c401f00726d7f89 */ /* 0x000ea800000e0000 */
[----:B------:R-:W3:Y:S01]  /*3b20*/  SHFL.BFLY PT, R113, R158, 0x2, 0x1f ;  /* 0x0c401f009e717f89 */ /* 0x000ee200000e0000 */
[----:B------:R-:W-:Y:S01]  /*3b30*/  HGMMA.64x64x16.F32.BF16 R24, R100, gdesc[UR16], R24, gsb0 ;  /* 0x00e0001064187df0 */ /* 0x000fe20008001818 */
[----:B0-----:R-:W-:Y:S01]  /*3b40*/  FADD R107, R112, R107 ;  /* 0x0000006b706b7221 */ /* 0x001fe20000000000 */
[----:B-1----:R-:W-:Y:S01]  /*3b50*/  FADD R110, R105, R104 ;  /* 0x00000068696e7221 */ /* 0x002fe20000000000 */
[----:B--2---:R-:W-:Y:S01]  /*3b60*/  FADD R109, R114, R109 ;  /* 0x0000006d726d7221 */ /* 0x004fe20000000000 */
[----:B---3--:R-:W-:-:S02]  /*3b70*/  FADD R113, R158, R113 ;  /* 0x000000719e717221 */ /* 0x008fc40000000000 */
[----:B------:R-:W0:Y:S04]  /*3b80*/  SHFL.BFLY PT, R104, R107, 0x1, 0x1f ;  /* 0x0c201f006b687f89 */ /* 0x000e2800000e0000 */
[----:B------:R-:W1:Y:S04]  /*3b90*/  SHFL.BFLY PT, R115, R110, 0x1, 0x1f ;  /* 0x0c201f006e737f89 */ /* 0x000e6800000e0000 */
[----:B------:R-:W2:Y:S04]  /*3ba0*/  SHFL.BFLY PT, R106, R109, 0x1, 0x1f ;  /* 0x0c201f006d6a7f89 */ /* 0x000ea800000e0000 */
[----:B------:R-:W3:Y:S01]  /*3bb0*/  SHFL.BFLY PT, R108, R113, 0x1, 0x1f ;  /* 0x0c201f00716c7f89 */ /* 0x000ee200000e0000 */
[----:B------:R-:W-:-:S06]  /*3bc0*/  UIADD3 UR4, UR4, 0x20, URZ ;  /* 0x0000002004047890 */ /* 0x000fcc000fffe03f */
[----:B------:R-:W-:Y:S01]  /*3bd0*/  ISETP.LE.AND P0, PT, R136, UR4, PT ;  /* 0x0000000488007c0c */ /* 0x000fe2000bf03270 */
[----:B0-----:R-:W-:Y:S01]  /*3be0*/  FADD R104, R107, R104 ;  /* 0x000000686b687221 */ /* 0x001fe20000000000 */
[----:B-1----:R-:W-:-:S03]  /*3bf0*/  FADD R115, R110, R115 ;  /* 0x000000736e737221 */ /* 0x002fc60000000000 */
[----:B------:R-:W-:Y:S01]  /*3c00*/  FFMA R132, R165, R132, R104 ;  /* 0x00000084a5847223 */ /* 0x000fe20000000068 */
[----:B--2---:R-:W-:Y:S01]  /*3c10*/  FADD R105, R109, R106 ;  /* 0x0000006a6d697221 */ /* 0x004fe20000000000 */
[----:B------:R-:W-:Y:S01]  /*3c20*/  FFMA R139, R146, R139, R115 ;  /* 0x0000008b928b7223 */ /* 0x000fe20000000073 */
[----:B---3--:R-:W-:Y:S02]  /*3c30*/  FADD R108, R113, R108 ;  /* 0x0000006c716c7221 */ /* 0x008fe40000000000 */
[----:B------:R-:W-:Y:S01]  /*3c40*/  FFMA R137, R118, R137, R105 ;  /* 0x0000008976897223 */ /* 0x000fe20000000069 */
[----:B------:R-:W-:Y:S01]  /*3c50*/  LEA R141, R135, R141, 0x5 ;  /* 0x0000008d878d7211 */ /* 0x000fe200078e28ff */
[----:B------:R-:W-:Y:S02]  /*3c60*/  IMAD.MOV.U32 R144, RZ, RZ, R119 ;  /* 0x000000ffff907224 */ /* 0x000fe400078e0077 */
[----:B------:R-:W-:Y:S01]  /*3c70*/  FFMA R138, R177, R138, R108 ;  /* 0x0000008ab18a7223 */ /* 0x000fe2000000006c */
[----:B------:R-:W-:-:S02]  /*3c80*/  LEA R143, R133, R143, 0x5 ;  /* 0x0000008f858f7211 */ /* 0x000fc400078e28ff */
[----:B------:R-:W-:Y:S02]  /*3c90*/  MOV R104, R119 ;  /* 0x0000007700687202 */ /* 0x000fe40000000f00 */
[----:B------:R-:W-:Y:S02]  /*3ca0*/  MOV R140, R111 ;  /* 0x0000006f008c7202 */ /* 0x000fe40000000f00 */
[----:B------:R-:W-:Y:S02]  /*3cb0*/  MOV R145, R116 ;  /* 0x0000007400917202 */ /* 0x000fe40000000f00 */
[----:B------:R-:W-:Y:S01]  /*3cc0*/  MOV R146, R163 ;  /* 0x000000a300927202 */ /* 0x000fe20000000f00 */
[----:B------:R-:W-:Y:S02]  /*3cd0*/  WARPGROUP.DEPBAR.LE gsb0, 0x0 ;  /* 0x00008000000079c5 */ /* 0x000fe40000010000 */
[----:B------:R-:W-:Y:S05]  /*3ce0*/  @!P0 BRA `(.L_x_1) ;  /* 0xffffffe400888947 */ /* 0x000fea000383ffff */
.L_x_0:
[C---:B------:R-:W-:Y:S01]  /*3cf0*/  SHF.L.U32 R4, R0.reuse, 0x4, RZ ;  /* 0x0000000400047819 */ /* 0x040fe200000006ff */
[----:B------:R-:W-:Y:S01]  /*3d00*/  FMUL R6, R51, 0.25 ;  /* 0x3e80000033067820 */ /* 0x000fe20000400000 */
[----:B------:R-:W-:Y:S01]  /*3d10*/  SHF.L.U32 R5, R0, 0x7, RZ ;  /* 0x0000000700057819 */ /* 0x000fe200000006ff */
[----:B------:R-:W-:Y:S01]  /*3d20*/  FMUL R7, R50, 0.25 ;  /* 0x3e80000032077820 */ /* 0x000fe20000400000 */
[----:B------:R-:W-:Y:S01]  /*3d30*/  LOP3.LUT R4, R4, 0xf0, RZ, 0xc0, !PT ;  /* 0x000000f004047812 */ /* 0x000fe200078ec0ff */
[----:B------:R-:W-:Y:S01]  /*3d40*/  FMUL R8, R47, 0.25 ;  /* 0x3e8000002f087820 */ /* 0x000fe20000400000 */
[----:B------:R-:W-:Y:S01]  /*3d50*/  LOP3.LUT R5, R5, 0x800, RZ, 0xc0, !PT ;  /* 0x0000080005057812 */ /* 0x000fe200078ec0ff */
[----:B------:R-:W-:Y:S01]  /*3d60*/  FMUL R9, R38, 0.25 ;  /* 0x3e80000026097820 */ /* 0x000fe20000400000 */
[----:B------:R-:W-:Y:S01]  /*3d70*/  LOP3.LUT R88, R0, 0xe0, RZ, 0xc0, !PT ;  /* 0x000000e000587812 */ /* 0x000fe200078ec0ff */
[----:B------:R-:W-:Y:S01]  /*3d80*/  BAR.SYNC.DEFER_BLOCKING 0x0 ;  /* 0x0000000000007b1d */ /* 0x000fe20000010000 */
[----:B------:R-:W-:Y:S01]  /*3d90*/  IADD3 R5, R5, UR17, R4 ;  /* 0x0000001105057c10 */ /* 0x000fe2000fffe004 */
[----:B------:R-:W-:Y:S01]  /*3da0*/  FMUL R4, R55, 0.25 ;  /* 0x3e80000037047820 */ /* 0x000fe20000400000 */
[----:B------:R-:W-:-:S02]  /*3db0*/  FSETP.GT.AND P3, PT, |R139|, 8.50705917302346158658e+37, PT ;  /* 0x7e8000008b00780b */ /* 0x000fc40003f64200 */
[----:B------:R-:W-:Y:S01]  /*3dc0*/  LEA R88, R88, R5, 0x3 ;  /* 0x0000000558587211 */ /* 0x000fe200078e18ff */
[----:B------:R-:W-:Y:S01]  /*3dd0*/  FMUL R5, R54, 0.25 ;  /* 0x3e80000036057820 */ /* 0x000fe20000400000 */
[----:B------:R-:W-:Y:S01]  /*3de0*/  FSEL R55, R4, R55, P3 ;  /* 0x0000003704377208 */ /* 0x000fe20001800000 */
        /* <DEDUP_REMOVED lines=19> */
[----:B------:R-:W-:Y:S01]  /*3f20*/  FSETP.GT.AND P1, PT, |R138|, 8.50705917302346158658e+37, PT ;  /* 0x7e8000008a00780b */ /* 0x000fe20003f24200 */
[----:B------:R-:W-:Y:S01]  /*3f30*/  ULDC.64 UR4, c[0x0][0x270] ;  /* 0x00009c0000047ab9 */ /* 0x000fe20000000a00 */
        /* <DEDUP_REMOVED lines=35> */
[----:B------:R-:W-:Y:S01]  /*4170*/  UIMAD UR4, UR16, UR4, URZ ;  /* 0x00000004100472a4 */ /* 0x000fe2000f8e023f */
        /* <DEDUP_REMOVED lines=19> */
[----:B------:R-:W-:Y:S01]  /*42b0*/  USHF.L.U32 UR6, UR4, 0x1, URZ ;  /* 0x0000000104067899 */ /* 0x000fe2000800063f */
        /* <DEDUP_REMOVED lines=37> */
[----:B------:R-:W-:Y:S01]  /*4510*/  FMUL R5, R137, 8388608 ;  /* 0x4b00000089057820 */ /* 0x000fe20000400000 */
[----:B------:R-:W-:Y:S01]  /*4520*/  FSEL R86, R4, R61, P0 ;  /* 0x0000003d04567208 */ /* 0x000fe20000000000 */
[----:B------:R-:W-:Y:S01]  /*4530*/  FMUL R4, R132, 8388608 ;  /* 0x4b00000084047820 */ /* 0x000fe20000400000 */
[----:B------:R-:W-:Y:S01]  /*4540*/  FSEL R63, R8, R63, P2 ;  /* 0x0000003f083f7208 */ /* 0x000fe20001000000 */
[----:B------:R-:W-:Y:S01]  /*4550*/  FMUL R8, R65, 0.25 ;  /* 0x3e80000041087820 */ /* 0x000fe20000400000 */
[----:B------:R-:W-:Y:S01]  /*4560*/  FSEL R68, R7, R68, P0 ;  /* 0x0000004407447208 */ /* 0x000fe20000000000 */
[----:B------:R-:W-:Y:S01]  /*4570*/  FMUL R7, R60, 0.25 ;  /* 0x3e8000003c077820 */ /* 0x000fe20000400000 */
[----:B------:R-:W-:-:S02]  /*4580*/  FSETP.GEU.AND P4, PT, R132, 1.175494350822287508e-38, PT ;  /* 0x008000008400780b */ /* 0x000fc40003f8e000 */
[----:B------:R-:W-:Y:S02]  /*4590*/  FSETP.GEU.AND P6, PT, R137, 1.175494350822287508e-38, PT ;  /* 0x008000008900780b */ /* 0x000fe40003fce000 */
[----:B------:R-:W-:Y:S01]  /*45a0*/  FSEL R127, R9, R74, P2 ;  /* 0x0000004a097f7208 */ /* 0x000fe20001000000 */
[----:B------:R-:W-:Y:S01]  /*45b0*/  FMUL R9, R76, 0.25 ;  /* 0x3e8000004c097820 */ /* 0x000fe20000400000 */
[----:B------:R-:W-:Y:S02]  /*45c0*/  FSEL R70, R6, R57, P0 ;  /* 0x0000003906467208 */ /* 0x000fe40000000000 */
[----:B------:R-:W-:Y:S02]  /*45d0*/  FSEL R57, R4, R132, !P4 ;  /* 0x0000008404397208 */ /* 0x000fe40006000000 */
[----:B------:R-:W-:Y:S02]  /*45e0*/  FSEL R61, R5, R137, !P6 ;  /* 0x00000089053d7208 */ /* 0x000fe40007000000 */
[----:B------:R-:W-:-:S02]  /*45f0*/  FSEL R6, RZ, -23, P6 ;  /* 0xc1b80000ff067808 */ /* 0x000fc40003000000 */
[----:B------:R-:W-:Y:S01]  /*4600*/  FSEL R74, R8, R65, P0 ;  /* 0x00000041084a7208 */ /* 0x000fe20000000000 */
[C---:B------:R-:W-:Y:S01]  /*4610*/  FMUL R8, R139.reuse, 8388608 ;  /* 0x4b0000008b087820 */ /* 0x040fe20000400000 */
[----:B------:R-:W-:Y:S02]  /*4620*/  FSETP.GEU.AND P6, PT, |R139|, 1.175494350822287508e-38, PT ;  /* 0x008000008b00780b */ /* 0x000fe40003fce200 */
[----:B------:R-:W-:Y:S01]  /*4630*/  FSEL R90, R7, R60, P0 ;  /* 0x0000003c075a7208 */ /* 0x000fe20000000000 */
[C---:B------:R-:W-:Y:S01]  /*4640*/  FMUL R7, R138.reuse, 8388608 ;  /* 0x4b0000008a077820 */ /* 0x040fe20000400000 */
[----:B------:R-:W-:Y:S02]  /*4650*/  FSEL R4, RZ, -23, P4 ;  /* 0xc1b80000ff047808 */ /* 0x000fe40002000000 */
[----:B------:R-:W-:Y:S02]  /*4660*/  FSETP.GEU.AND P4, PT, R139, 1.175494350822287508e-38, PT ;  /* 0x008000008b00780b */ /* 0x000fe40003f8e000 */
[----:B------:R-:W-:-:S02]  /*4670*/  FSETP.GEU.AND P5, PT, R138, 1.175494350822287508e-38, PT ;  /* 0x008000008a00780b */ /* 0x000fc40003fae000 */
[----:B------:R-:W-:Y:S02]  /*4680*/  IADD3 R5, R57, -0x3f3504f3, RZ ;  /* 0xc0cafb0d39057810 */ /* 0x000fe40007ffe0ff */
[----:B------:R-:W-:Y:S01]  /*4690*/  FSEL R76, R9, R76, P0 ;  /* 0x0000004c094c7208 */ /* 0x000fe20000000000 */
[----:B------:R-:W-:Y:S01]  /*46a0*/  FMUL R9, R56, 0.25 ;  /* 0x3e80000038097820 */ /* 0x000fe20000400000 */
[----:B------:R-:W-:Y:S01]  /*46b0*/  FSEL R65, R8, R139, !P4 ;  /* 0x0000008b08417208 */ /* 0x000fe20006000000 */
[----:B------:R-:W-:Y:S01]  /*46c0*/  @P3 FMUL R139, R139, 0.25 ;  /* 0x3e8000008b8b3820 */ /* 0x000fe20000400000 */
[----:B------:R-:W-:Y:S01]  /*46d0*/  FSEL R96, R7, R138, !P5 ;  /* 0x0000008a07607208 */ /* 0x000fe20006800000 */
[----:B------:R-:W-:Y:S01]  /*46e0*/  @!P6 FMUL R55, R55, 16777216 ;  /* 0x4b8000003737e820 */ /* 0x000fe20000400000 */
[----:B------:R-:W-:Y:S01]  /*46f0*/  LOP3.LUT R8, R5, 0xff800000, RZ, 0xc0, !PT ;  /* 0xff80000005087812 */ /* 0x000fe200078ec0ff */
[----:B------:R-:W-:Y:S01]  /*4700*/  @!P6 FMUL R139, R139, 16777216 ;  /* 0x4b8000008b8be820 */ /* 0x000fe20000400000 */
[----:B------:R-:W-:Y:S01]  /*4710*/  FSEL R82, R9, R56, P0 ;  /* 0x0000003809527208 */ /* 0x000fe20000000000 */
[----:B------:R-:W-:Y:S01]  /*4720*/  @!P6 FMUL R19, R19, 16777216 ;  /* 0x4b8000001313e820 */ /* 0x000fe20000400000 */
[----:B------:R-:W-:Y:S01]  /*4730*/  IADD3 R9, R96, -0x3f3504f3, RZ ;  /* 0xc0cafb0d60097810 */ /* 0x000fe20007ffe0ff */
[----:B------:R-:W-:Y:S01]  /*4740*/  @!P6 FMUL R51, R51, 16777216 ;  /* 0x4b8000003333e820 */ /* 0x000fe20000400000 */
[----:B------:R-:W-:Y:S01]  /*4750*/  I2FP.F32.S32 R5, R8 ;  /* 0x0000000800057245 */ /* 0x000fe20000201400 */
[----:B------:R-:W-:Y:S01]  /*4760*/  @!P6 FMUL R21, R21, 16777216 ;  /* 0x4b8000001515e820 */ /* 0x000fe20000400000 */
[----:B------:R-:W-:Y:S01]  /*4770*/  LOP3.LUT R13, R9, 0xff800000, RZ, 0xc0, !PT ;  /* 0xff800000090d7812 */ /* 0x000fe200078ec0ff */
[----:B------:R-:W-:Y:S01]  /*4780*/  @!P6 FMUL R47, R47, 16777216 ;  /* 0x4b8000002f2fe820 */ /* 0x000fe20000400000 */
[C---:B------:R-:W-:Y:S01]  /*4790*/  FSETP.GEU.AND P3, PT, |R138|.reuse, 1.175494350822287508e-38, PT ;  /* 0x008000008a00780b */ /* 0x040fe20003f6e200 */
[----:B------:R-:W-:Y:S01]  /*47a0*/  FFMA.FTZ R9, R5, 1.1920928955078125e-07, R4 ;  /* 0x3400000005097823 */ /* 0x000fe20000010004 */
[----:B------:R-:W-:Y:S01]  /*47b0*/  IADD3 R7, R61, -0x3f3504f3, RZ ;  /* 0xc0cafb0d3d077810 */ /* 0x000fe20007ffe0ff */
[----:B------:R-:W0:Y:S01]  /*47c0*/  MUFU.RCP R4, R139 ;  /* 0x0000008b00047308 */ /* 0x000e220000001000 */
[----:B------:R-:W-:Y:S01]  /*47d0*/  @P1 FMUL R138, R138, 0.25 ;  /* 0x3e8000008a8a1820 */ /* 0x000fe20000400000 */
[----:B------:R-:W-:Y:S01]  /*47e0*/  IADD3 R11, R65, -0x3f3504f3, RZ ;  /* 0xc0cafb0d410b7810 */ /* 0x000fe20007ffe0ff */
[----:B------:R-:W-:Y:S01]  /*47f0*/  @!P6 FMUL R89, R89, 16777216 ;  /* 0x4b8000005959e820 */ /* 0x000fe20000400000 */
[----:B------:R-:W-:Y:S01]  /*4800*/  LOP3.LUT R10, R7, 0xff800000, RZ, 0xc0, !PT ;  /* 0xff800000070a7812 */ /* 0x000fe200078ec0ff */
[----:B------:R-:W-:Y:S01]  /*4810*/  @!P6 FMUL R43, R43, 16777216 ;  /* 0x4b8000002b2be820 */ /* 0x000fe20000400000 */
[----:B------:R-:W-:Y:S01]  /*4820*/  @!P6 FMUL R91, R91, 16777216 ;  /* 0x4b8000005b5be820 */ /* 0x000fe20000400000 */
[----:B------:R-:W-:Y:S01]  /*4830*/  @!P6 FMUL R39, R39, 16777216 ;  /* 0x4b8000002727e820 */ /* 0x000fe20000400000 */
[----:B------:R-:W-:Y:S01]  /*4840*/  I2FP.F32.S32 R7, R10 ;  /* 0x0000000a00077245 */ /* 0x000fe20000201400 */
[----:B------:R-:W-:Y:S01]  /*4850*/  @!P6 FMUL R93, R93, 16777216 ;  /* 0x4b8000005d5de820 */ /* 0x000fe20000400000 */
[----:B------:R-:W-:Y:S01]  /*4860*/  @!P6 FMUL R97, R97, 16777216 ;  /* 0x4b8000006161e820 */ /* 0x000fe20000400000 */
[----:B------:R-:W-:Y:S01]  /*4870*/  @!P6 FMUL R99, R99, 16777216 ;  /* 0x4b8000006363e820 */ /* 0x000fe20000400000 */
[----:B------:R-:W-:Y:S01]  /*4880*/  @!P6 FMUL R103, R103, 16777216 ;  /* 0x4b8000006767e820 */ /* 0x000fe20000400000 */
[----:B------:R-:W-:Y:S01]  /*4890*/  @!P6 FMUL R105, R105, 16777216 ;  /* 0x4b8000006969e820 */ /* 0x000fe20000400000 */
[----:B------:R-:W-:Y:S01]  /*48a0*/  @!P6 FMUL R113, R113, 16777216 ;  /* 0x4b8000007171e820 */ /* 0x000fe20000400000 */
[----:B------:R-:W-:Y:S01]  /*48b0*/  @!P6 FMUL R115, R115, 16777216 ;  /* 0x4b8000007373e820 */ /* 0x000fe20000400000 */
[----:B------:R-:W-:Y:S01]  /*48c0*/  @!P3 FMUL R138, R138, 16777216 ;  /* 0x4b8000008a8ab820 */ /* 0x000fe20000400000 */
[----:B------:R-:W-:Y:S01]  /*48d0*/  LOP3.LUT R16, R11, 0xff800000, RZ, 0xc0, !PT ;  /* 0xff8000000b107812 */ /* 0x000fe200078ec0ff */
[----:B------:R-:W-:Y:S01]  /*48e0*/  FFMA.FTZ R11, R7, 1.1920928955078125e-07, R6 ;  /* 0x34000000070b7823 */ /* 0x000fe20000010006 */
[C---:B------:R-:W-:Y:S01]  /*48f0*/  FSETP.GEU.AND P1, PT, |R137|.reuse, 1.175494350822287508e-38, PT ;  /* 0x008000008900780b */ /* 0x040fe20003f2e200 */
[C---:B0-----:R-:W-:Y:S01]  /*4900*/  FMUL R28, R4.reuse, R55 ;  /* 0x00000037041c7220 */ /* 0x041fe20000400000 */
[C---:B------:R-:W-:Y:S01]  /*4910*/  FMUL R29, R4.reuse, R19 ;  /* 0x00000013041d7220 */ /* 0x040fe20000400000 */
        /* <DEDUP_REMOVED lines=13> */
[----:B------:R-:W-:Y:S01]  /*49f0*/  FMUL R34, R4, R115 ;  /* 0x0000007304227220 */ /* 0x000fe20000400000 */
[----:B------:R-:W-:Y:S01]  /*4a00*/  @P2 FMUL R137, R137, 0.25 ;  /* 0x3e80000089892820 */ /* 0x000fe20000400000 */
[----:B------:R-:W0:Y:S01]  /*4a10*/  MUFU.RCP R4, R138 ;  /* 0x0000008a00047308 */ /* 0x000e220000001000 */
[C---:B------:R-:W-:Y:S01]  /*4a20*/  FSETP.GEU.AND P2, PT, |R132|.reuse, 1.175494350822287508e-38, PT ;  /* 0x008000008400780b */ /* 0x040fe20003f4e200 */
[----:B------:R-:W-:Y:S01]  /*4a30*/  @P0 FMUL R132, R132, 0.25 ;  /* 0x3e80000084840820 */ /* 0x000fe20000400000 */
[----:B------:R-:W-:Y:S01]  /*4a40*/  FSEL R12, RZ, -23, P5 ;  /* 0xc1b80000ff0c7808 */ /* 0x000fe20002800000 */
[----:B------:R-:W-:Y:S01]  /*4a50*/  @!P3 FMUL R53, R53, 16777216 ;  /* 0x4b8000003535b820 */ /* 0x000fe20000400000 */
[----:B------:R-:W-:Y:S01]  /*4a60*/  FSEL R14, RZ, -23, P4 ;  /* 0xc1b80000ff0e7808 */ /* 0x000fe20002000000 */
[----:B------:R-:W-:Y:S01]  /*4a70*/  @!P3 FMUL R31, R31, 16777216 ;  /* 0x4b8000001f1fb820 */ /* 0x000fe20000400000 */
[----:B------:R-:W-:Y:S01]  /*4a80*/  I2FP.F32.S32 R15, R13 ;  /* 0x0000000d000f7245 */ /* 0x000fe20000201400 */
        /* <DEDUP_REMOVED lines=17> */
[----:B------:R-:W-:Y:S01]  /*4ba0*/  FFMA.FTZ R12, R15, 1.1920928955078125e-07, R12 ;  /* 0x340000000f0c7823 */ /* 0x000fe2000001000c */
[----:B------:R-:W-:Y:S01]  /*4bb0*/  FFMA.FTZ R14, R17, 1.1920928955078125e-07, R14 ;  /* 0x34000000110e7823 */ /* 0x000fe2000001000e */
        /* <DEDUP_REMOVED lines=16> */
[----:B------:R-:W0:Y:S01]  /*4cc0*/  MUFU.RCP R15, R132 ;  /* 0x00000084000f7308 */ /* 0x000e220000001000 */
[----:B------:R-:W-:Y:S01]  /*4cd0*/  @!P2 FMUL R70, R70, 16777216 ;  /* 0x4b8000004646a820 */ /* 0x000fe20000400000 */
[----:B------:R-:W-:Y:S01]  /*4ce0*/  @!P2 FMUL R82, R82, 16777216 ;  /* 0x4b8000005252a820 */ /* 0x000fe20000400000 */
[----:B------:R-:W-:Y:S01]  /*4cf0*/  @!P1 FMUL R59, R59, 16777216 ;  /* 0x4b8000003b3b9820 */ /* 0x000fe20000400000 */
[----:B------:R-:W-:Y:S01]  /*4d00*/  @!P1 FMUL R135, R135, 16777216 ;  /* 0x4b80000087879820 */ /* 0x000fe20000400000 */
[----:B------:R-:W-:Y:S01]  /*4d10*/  @!P1 FMUL R87, R87, 16777216 ;  /* 0x4b80000057579820 */ /* 0x000fe20000400000 */
[----:B------:R-:W-:Y:S01]  /*4d20*/  @!P1 FMUL R121, R121, 16777216 ;  /* 0x4b80000079799820 */ /* 0x000fe20000400000 */
[----:B------:R-:W-:Y:S01]  /*4d30*/  @!P1 FMUL R83, R83, 16777216 ;  /* 0x4b80000053539820 */ /* 0x000fe20000400000 */
[----:B------:R-:W1:Y:S01]  /*4d40*/  MUFU.RCP R4, R137 ;  /* 0x0000008900047308 */ /* 0x000e620000001000 */
        /* <DEDUP_REMOVED lines=11> */
[C---:B0-----:R-:W-:Y:S01]  /*4e00*/  FMUL R19, R15.reuse, R70 ;  /* 0x000000460f137220 */ /* 0x041fe20000400000 */
[----:B------:R-:W-:Y:S01]  /*4e10*/  FMUL R94, R15, R82 ;  /* 0x000000520f5e7220 */ /* 0x000fe20000400000 */
[----:B------:R-:W-:Y:S01]  /*4e20*/  @!P2 FMUL R36, R36, 16777216 ;  /* 0x4b8000002424a820 */ /* 0x000fe20000400000 */
[----:B------:R-:W-:Y:S01]  /*4e30*/  @!P2 FMUL R84, R84, 16777216 ;  /* 0x4b8000005454a820 */ /* 0x000fe20000400000 */
[----:B------:R-:W-:Y:S01]  /*4e40*/  @!P2 FMUL R54, R54, 16777216 ;  /* 0x4b8000003636a820 */ /* 0x000fe20000400000 */
[C---:B-1----:R-:W-:Y:S01]  /*4e50*/  FMUL R5, R4.reuse, R59 ;  /* 0x0000003b04057220 */ /* 0x042fe20000400000 */
[----:B------:R-:W-:Y:S01]  /*4e60*/  FMUL R92, R4, R135 ;  /* 0x00000087045c7220 */ /* 0x000fe20000400000 */
        /* <DEDUP_REMOVED lines=11> */
[----:B------:R-:W-:Y:S01]  /*4f20*/  IADD3 R13, R96, -R13, RZ ;  /* 0x8000000d600d7210 */ /* 0x000fe20007ffe0ff */
        /* <DEDUP_REMOVED lines=14> */
[----:B------:R-:W-:Y:S01]  /*5010*/  IADD3 R8, R57, -R8, RZ ;  /* 0x8000000839087210 */ /* 0x000fe20007ffe0ff */
[----:B------:R-:W-:Y:S01]  /*5020*/  FMUL R51, R15, R36 ;  /* 0x000000240f337220 */ /* 0x000fe20000400000 */
[----:B------:R-:W-:Y:S01]  /*5030*/  F2FP.BF16.F32.PACK_AB R4, R19, R94 ;  /* 0x0000005e1304723e */ /* 0x000fe200000010ff */
[----:B------:R-:W-:Y:S01]  /*5040*/  FMUL R84, R15, R84 ;  /* 0x000000540f547220 */ /* 0x000fe20000400000 */
[----:B------:R-:W-:Y:S01]  /*5050*/  F2FP.BF16.F32.PACK_AB R5, R5, R92 ;  /* 0x0000005c0505723e */ /* 0x000fe200000010ff */
[C---:B------:R-:W-:Y:S01]  /*5060*/  FMUL R54, R15.reuse, R54 ;  /* 0x000000360f367220 */ /* 0x040fe20000400000 */
[----:B------:R-:W-:Y:S01]  /*5070*/  F2FP.BF16.F32.PACK_AB R6, R6, R119 ;  /* 0x000000770606723e */ /* 0x000fe200000010ff */
[----:B------:R-:W-:Y:S01]  /*5080*/  FMUL R27, R15, R80 ;  /* 0x000000500f1b7220 */ /* 0x000fe20000400000 */
[----:B------:R-:W-:Y:S01]  /*5090*/  F2FP.BF16.F32.PACK_AB R7, R7, R34 ;  /* 0x000000220707723e */ /* 0x000fe200000010ff */
        /* <DEDUP_REMOVED lines=10> */
[----:B------:R-:W-:Y:S01]  /*5140*/  MOV R15, 0x3dc6b27f ;  /* 0x3dc6b27f000f7802 */ /* 0x000fe20000000f00 */
[----:B------:R-:W-:Y:S01]  /*5150*/  FADD R13, R13, -1 ;  /* 0xbf8000000d0d7421 */ /* 0x000fe20000000000 */
[----:B------:R-:W-:Y:S01]  /*5160*/  IADD3 R10, R61, -R10, RZ ;  /* 0x8000000a3d0a7210 */ /* 0x000fe20007ffe0ff */
[----:B------:R-:W-:Y:S01]  /*5170*/  FADD R8, R8, -1 ;  /* 0xbf80000008087421 */ /* 0x000fe20000000000 */
[----:B------:R0:W-:Y:S01]  /*5180*/  STSM.16.M88.4 [R88], R4 ;  /* 0x0000000458007844 */ /* 0x0001e20000000200 */
[----:B------:R-:W-:Y:S01]  /*5190*/  IMAD.IADD R16, R65, 0x1, -R16 ;  /* 0x0000000141107824 */ /* 0x000fe200078e0a10 */
[----:B------:R-:W-:Y:S01]  /*51a0*/  ISETP.GE.U32.AND P2, PT, R57, 0x7f800000, PT ;  /* 0x7f8000003900780c */ /* 0x000fe20003f46070 */
[----:B------:R-:W-:Y:S01]  /*51b0*/  FADD R10, R10, -1 ;  /* 0xbf8000000a0a7421 */ /* 0x000fe20000000000 */
[----:B------:R-:W-:Y:S01]  /*51c0*/  ISETP.GE.U32.AND P3, PT, R61, 0x7f800000, PT ;  /* 0x7f8000003d00780c */ /* 0x000fe20003f66070 */
[----:B------:R-:W-:Y:S01]  /*51d0*/  FADD R16, R16, -1 ;  /* 0xbf80000010107421 */ /* 0x000fe20000000000 */
[----:B------:R-:W-:-:S02]  /*51e0*/  ISETP.GE.U32.AND P4, PT, R96, 0x7f800000, PT ;  /* 0x7f8000006000780c */ /* 0x000fc40003f86070 */
[----:B------:R-:W-:Y:S02]  /*51f0*/  ISETP.GE.U32.AND P1, PT, R65, 0x7f800000, PT ;  /* 0x7f8000004100780c */ /* 0x000fe40003f26070 */
[----:B------:R-:W-:Y:S02]  /*5200*/  LEA R3, R3, UR17, 0x4 ;  /* 0x0000001103037c11 */ /* 0x000fe4000f8e20ff */
[----:B------:R-:W-:Y:S02]  /*5210*/  F2FP.BF16.F32.PACK_AB R69, R71, R64 ;  /* 0x000000404745723e */ /* 0x000fe400000010ff */
[----:B------:R-:W-:Y:S01]  /*5220*/  F2FP.BF16.F32.PACK_AB R68, R66, R19 ;  /* 0x000000134244723e */ /* 0x000fe200000010ff */
[CC--:B0-----:R-:W-:Y:S01]  /*5230*/  FFMA.FTZ R4, R13.reuse, R15.reuse, -0.16845393180847167969 ;  /* 0xbe2c7f300d047423 */ /* 0x0c1fe2000001000f */
[-C--:B------:R-:W-:Y:S01]  /*5240*/  FFMA.FTZ R5, R8, R15.reuse, -0.16845393180847167969 ;  /* 0xbe2c7f3008057423 */ /* 0x080fe2000001000f */
[-C--:B------:R-:W-:Y:S01]  /*5250*/  FFMA.FTZ R7, R10, R15.reuse, -0.16845393180847167969 ;  /* 0xbe2c7f300a077423 */ /* 0x080fe2000001000f */
[----:B------:R-:W-:Y:S01]  /*5260*/  FFMA.FTZ R15, R16, R15, -0.16845393180847167969 ;  /* 0xbe2c7f30100f7423 */ /* 0x000fe2000001000f */
[C---:B------:R-:W-:Y:S01]  /*5270*/  FFMA.FTZ R4, R13.reuse, R4, 0.1716887056827545166 ;  /* 0x3e2fcf2a0d047423 */ /* 0x040fe20000010004 */
[----:B------:R-:W-:Y:S01]  /*5280*/  FFMA.FTZ R5, R8, R5, 0.1716887056827545166 ;  /* 0x3e2fcf2a08057423 */ /* 0x000fe20000010005 */
[----:B------:R-:W-:Y:S01]  /*5290*/  FFMA.FTZ R7, R10, R7, 0.1716887056827545166 ;  /* 0x3e2fcf2a0a077423 */ /* 0x000fe20000010007 */
[----:B------:R-:W-:Y:S01]  /*52a0*/  FFMA.FTZ R15, R16, R15, 0.1716887056827545166 ;  /* 0x3e2fcf2a100f7423 */ /* 0x000fe2000001000f */
[C---:B------:R-:W-:Y:S01]  /*52b0*/  FFMA.FTZ R4, R13.reuse, R4, -0.17900948226451873779 ;  /* 0xbe374e430d047423 */ /* 0x040fe20000010004 */
[----:B------:R-:W-:Y:S01]  /*52c0*/  FFMA.FTZ R5, R8, R5, -0.17900948226451873779 ;  /* 0xbe374e4308057423 */ /* 0x000fe20000010005 */
[----:B------:R-:W-:Y:S01]  /*52d0*/  FFMA.FTZ R7, R10, R7, -0.17900948226451873779 ;  /* 0xbe374e430a077423 */ /* 0x000fe20000010007 */
[----:B------:R-:W-:Y:S01]  /*52e0*/  FFMA.FTZ R15, R16, R15, -0.17900948226451873779 ;  /* 0xbe374e43100f7423 */ /* 0x000fe2000001000f */
[C---:B------:R-:W-:Y:S01]  /*52f0*/  FFMA.FTZ R4, R13.reuse, R4, 0.20512372255325317383 ;  /* 0x3e520bf40d047423 */ /* 0x040fe20000010004 */
[----:B------:R-:W-:Y:S01]  /*5300*/  FFMA.FTZ R5, R8, R5, 0.20512372255325317383 ;  /* 0x3e520bf408057423 */ /* 0x000fe20000010005 */
[----:B------:R-:W-:Y:S01]  /*5310*/  FFMA.FTZ R7, R10, R7, 0.20512372255325317383 ;  /* 0x3e520bf40a077423 */ /* 0x000fe20000010007 */
[----:B------:R-:W-:Y:S01]  /*5320*/  FFMA.FTZ R15, R16, R15, 0.20512372255325317383 ;  /* 0x3e520bf4100f7423 */ /* 0x000fe2000001000f */
[C---:B------:R-:W-:Y:S01]  /*5330*/  FFMA.FTZ R4, R13.reuse, R4, -0.24046532809734344482 ;  /* 0xbe763c8b0d047423 */ /* 0x040fe20000010004 */
[----:B------:R-:W-:Y:S01]  /*5340*/  FFMA.FTZ R5, R8, R5, -0.24046532809734344482 ;  /* 0xbe763c8b08057423 */ /* 0x000fe20000010005 */
[----:B------:R-:W-:Y:S01]  /*5350*/  FFMA.FTZ R7, R10, R7, -0.24046532809734344482 ;  /* 0xbe763c8b0a077423 */ /* 0x000fe20000010007 */
[----:B------:R-:W-:Y:S01]  /*5360*/  FFMA.FTZ R15, R16, R15, -0.24046532809734344482 ;  /* 0xbe763c8b100f7423 */ /* 0x000fe2000001000f */
[C---:B------:R-:W-:Y:S01]  /*5370*/  FFMA.FTZ R4, R13.reuse, R4, 0.28857114911079406738 ;  /* 0x3e93bf990d047423 */ /* 0x040fe20000010004 */
[----:B------:R-:W-:Y:S01]  /*5380*/  FFMA.FTZ R5, R8, R5, 0.28857114911079406738 ;  /* 0x3e93bf9908057423 */ /* 0x000fe20000010005 */
[----:B------:R-:W-:Y:S01]  /*5390*/  FFMA.FTZ R7, R10, R7, 0.28857114911079406738 ;  /* 0x3e93bf990a077423 */ /* 0x000fe20000010007 */
[----:B------:R-:W-:Y:S01]  /*53a0*/  FFMA.FTZ R15, R16, R15, 0.28857114911079406738 ;  /* 0x3e93bf99100f7423 */ /* 0x000fe2000001000f */
[C---:B------:R-:W-:Y:S01]  /*53b0*/  FFMA.FTZ R4, R13.reuse, R4, -0.36067417263984680176 ;  /* 0xbeb8aa490d047423 */ /* 0x040fe20000010004 */
[----:B------:R-:W-:Y:S01]  /*53c0*/  FFMA.FTZ R5, R8, R5, -0.36067417263984680176 ;  /* 0xbeb8aa4908057423 */ /* 0x000fe20000010005 */
[----:B------:R-:W-:Y:S01]  /*53d0*/  FFMA.FTZ R7, R10, R7, -0.36067417263984680176 ;  /* 0xbeb8aa490a077423 */ /* 0x000fe20000010007 */
[----:B------:R-:W-:Y:S01]  /*53e0*/  FFMA.FTZ R15, R16, R15, -0.36067417263984680176 ;  /* 0xbeb8aa49100f7423 */ /* 0x000fe2000001000f */
[C---:B------:R-:W-:Y:S01]  /*53f0*/  FFMA.FTZ R4, R13.reuse, R4, 0.48089820146560668945 ;  /* 0x3ef6384a0d047423 */ /* 0x040fe20000010004 */
[----:B------:R-:W-:Y:S01]  /*5400*/  FFMA.FTZ R5, R8, R5, 0.48089820146560668945 ;  /* 0x3ef6384a08057423 */ /* 0x000fe20000010005 */
[----:B------:R-:W-:Y:S01]  /*5410*/  FFMA.FTZ R7, R10, R7, 0.48089820146560668945 ;  /* 0x3ef6384a0a077423 */ /* 0x000fe20000010007 */
[----:B------:R-:W-:Y:S01]  /*5420*/  FFMA.FTZ R15, R16, R15, 0.48089820146560668945 ;  /* 0x3ef6384a100f7423 */ /* 0x000fe2000001000f */
[C---:B------:R-:W-:Y:S01]  /*5430*/  FFMA.FTZ R4, R13.reuse, R4, -0.72134751081466674805 ;  /* 0xbf38aa3b0d047423 */ /* 0x040fe20000010004 */
[----:B------:R-:W-:Y:S01]  /*5440*/  FFMA.FTZ R5, R8, R5, -0.72134751081466674805 ;  /* 0xbf38aa3b08057423 */ /* 0x000fe20000010005 */
[----:B------:R-:W-:Y:S01]  /*5450*/  FFMA.FTZ R7, R10, R7, -0.72134751081466674805 ;  /* 0xbf38aa3b0a077423 */ /* 0x000fe20000010007 */
[----:B------:R-:W-:Y:S01]  /*5460*/  FFMA.FTZ R15, R16, R15, -0.72134751081466674805 ;  /* 0xbf38aa3b100f7423 */ /* 0x000fe2000001000f */
[C---:B------:R-:W-:Y:S01]  /*5470*/  FMUL R4, R13.reuse, R4 ;  /* 0x000000040d047220 */ /* 0x040fe20000400000 */
[----:B------:R-:W-:Y:S01]  /*5480*/  FMUL R5, R8, R5 ;  /* 0x0000000508057220 */ /* 0x000fe20000400000 */
[----:B------:R-:W-:Y:S01]  /*5490*/  FMUL R7, R10, R7 ;  /* 0x000000070a077220 */ /* 0x000fe20000400000 */
[----:B------:R-:W-:Y:S01]  /*54a0*/  FMUL R15, R16, R15 ;  /* 0x0000000f100f7220 */ /* 0x000fe20000400000 */
[C---:B------:R-:W-:Y:S01]  /*54b0*/  FMUL R4, R13.reuse, R4 ;  /* 0x000000040d047220 */ /* 0x040fe20000400000 */
[----:B------:R-:W-:Y:S01]  /*54c0*/  FMUL R5, R8, R5 ;  /* 0x0000000508057220 */ /* 0x000fe20000400000 */
[----:B------:R-:W-:Y:S01]  /*54d0*/  FMUL R7, R10, R7 ;  /* 0x000000070a077220 */ /* 0x000fe20000400000 */
[----:B------:R-:W-:Y:S01]  /*54e0*/  FMUL R15, R16, R15 ;  /* 0x0000000f100f7220 */ /* 0x000fe20000400000 */
[----:B------:R-:W-:Y:S01]  /*54f0*/  FFMA.FTZ R13, R13, 1.4426950216293334961, R4 ;  /* 0x3fb8aa3b0d0d7823 */ /* 0x000fe20000010004 */
[----:B------:R-:W-:Y:S01]  /*5500*/  FFMA.FTZ R8, R8, 1.4426950216293334961, R5 ;  /* 0x3fb8aa3b08087823 */ /* 0x000fe20000010005 */
[----:B------:R-:W-:Y:S01]  /*5510*/  @P2 MOV R4, 0x7f800000 ;  /* 0x7f80000000042802 */ /* 0x000fe20000000f00 */
[----:B------:R-:W-:Y:S01]  /*5520*/  FFMA.FTZ R10, R10, 1.4426950216293334961, R7 ;  /* 0x3fb8aa3b0a0a7823 */ /* 0x000fe20000010007 */
[----:B------:R-:W-:Y:S01]  /*5530*/  FFMA.FTZ R15, R16, 1.4426950216293334961, R15 ;  /* 0x3fb8aa3b100f7823 */ /* 0x000fe2000001000f */
[----:B------:R-:W-:Y:S01]  /*5540*/  FADD R33, R9, R8 ;  /* 0x0000000809217221 */ /* 0x000fe20000000000 */
[----:B------:R-:W-:Y:S01]  /*5550*/  @P3 MOV R6, 0x7f800000 ;  /* 0x7f80000000063802 */ /* 0x000fe20000000f00 */
[----:B------:R-:W-:Y:S01]  /*5560*/  @P2 FFMA.FTZ R33, R57, R4, +INF ;  /* 0x7f80000039212423 */ /* 0x000fe20000010004 */
[----:B------:R-:W-:Y:S01]  /*5570*/  @P4 MOV R5, 0x7f800000 ;  /* 0x7f80000000054802 */ /* 0x000fe20000000f00 */
[----:B------:R-:W-:Y:S01]  /*5580*/  FADD R34, R11, R10 ;  /* 0x0000000a0b227221 */ /* 0x000fe20000000000 */
[----:B------:R-:W-:Y:S01]  /*5590*/  @P1 MOV R4, 0x7f800000 ;  /* 0x7f80000000041802 */ /* 0x000fe20000000f00 */
[----:B------:R-:W-:Y:S01]  /*55a0*/  FADD R35, R12, R13 ;  /* 0x0000000d0c237221 */ /* 0x000fe20000000000 */
[----:B------:R-:W-:Y:S01]  /*55b0*/  FADD R36, R14, R15 ;  /* 0x0000000f0e247221 */ /* 0x000fe20000000000 */
[----:B------:R-:W-:Y:S01]  /*55c0*/  @P3 FFMA.FTZ R34, R61, R6, +INF ;  /* 0x7f8000003d223423 */ /* 0x000fe20000010006 */
[----:B------:R-:W-:Y:S01]  /*55d0*/  @P4 FFMA.FTZ R35, R96, R5, +INF ;  /* 0x7f80000060234423 */ /* 0x000fe20000010005 */
[----:B------:R-:W-:Y:S01]  /*55e0*/  @P1 FFMA.FTZ R36, R65, R4, +INF ;  /* 0x7f80000041241423 */ /* 0x000fe20000010004 */
[----:B------:R-:W-:Y:S01]  /*55f0*/  BAR.SYNC.DEFER_BLOCKING 0x0 ;  /* 0x0000000000007b1d */ /* 0x000fe20000010000 */
[----:B------:R-:W-:-:S02]  /*5600*/  F2FP.BF16.F32.PACK_AB R8, R86, R23 ;  /* 0x000000175608723e */ /* 0x000fc400000010ff */
[----:B------:R-:W-:Y:S02]  /*5610*/  F2FP.BF16.F32.PACK_AB R9, R63, R82 ;  /* 0x000000523f09723e */ /* 0x000fe400000010ff */
[----:B------:R-:W-:Y:S02]  /*5620*/  F2FP.BF16.F32.PACK_AB R10, R107, R48 ;  /* 0x000000306b0a723e */ /* 0x000fe400000010ff */
[----:B------:R-:W-:Y:S02]  /*5630*/  F2FP.BF16.F32.PACK_AB R11, R103, R46 ;  /* 0x0000002e670b723e */ /* 0x000fe400000010ff */
[----:B------:R-:W-:Y:S02]  /*5640*/  F2FP.BF16.F32.PACK_AB R13, R67, R70 ;  /* 0x00000046430d723e */ /* 0x000fe400000010ff */
[----:B------:R-:W-:Y:S02]  /*5650*/  F2FP.BF16.F32.PACK_AB R12, R74, R21 ;  /* 0x000000154a0c723e */ /* 0x000fe400000010ff */
[----:B------:R-:W-:-:S02]  /*5660*/  F2FP.BF16.F32.PACK_AB R15, R97, R22 ;  /* 0x00000016610f723e */ /* 0x000fc400000010ff */
[----:B------:R-:W-:Y:S01]  /*5670*/  F2FP.BF16.F32.PACK_AB R70, R37, R20 ;  /* 0x000000142546723e */ /* 0x000fe200000010ff */
[----:B------:R-:W-:Y:S01]  /*5680*/  IMAD R37, R2, UR5, RZ ;  /* 0x0000000502257c24 */ /* 0x000fe2000f8e02ff */
[----:B------:R-:W-:Y:S01]  /*5690*/  F2FP.BF16.F32.PACK_AB R14, R17, R44 ;  /* 0x0000002c110e723e */ /* 0x000fe200000010ff */
[----:B------:R-:W-:Y:S01]  /*56a0*/  UIMAD.WIDE UR4, UR4, 0x2, URZ ;  /* 0x00000002040478a5 */ /* 0x000fe2000f8e023f */
[----:B------:R-:W-:Y:S02]  /*56b0*/  F2FP.BF16.F32.PACK_AB R71, R39, R18 ;  /* 0x000000122747723e */ /* 0x000fe400000010ff */
[----:B------:R-:W-:Y:S02]  /*56c0*/  FSETP.NEU.AND P4, PT, R65, RZ, PT ;  /* 0x000000ff4100720b */ /* 0x000fe40003f8d000 */
[----:B------:R-:W-:Y:S01]  /*56d0*/  F2FP.BF16.F32.PACK_AB R64, R62, R55 ;  /* 0x000000373e40723e */ /* 0x000fe200000010ff */
[----:B------:R-:W0:Y:S01]  /*56e0*/  LDS.128 R4, [R3] ;  /* 0x0000000003047984 */ /* 0x000e220000000c00 */
[----:B------:R-:W-:Y:S01]  /*56f0*/  F2FP.BF16.F32.PACK_AB R65, R75, R60 ;  /* 0x0000003c4b41723e */ /* 0x000fe200000010ff */
[----:B------:R-:W1:Y:S01]  /*5700*/  LDC R55, c[0x0][0x278] ;  /* 0x00009e00ff377b82 */ /* 0x000e620000000800 */
[----:B------:R-:W-:-:S07]  /*5710*/  F2FP.BF16.F32.PACK_AB R66, R41, R42 ;  /* 0x0000002a2942723e */ /* 0x000fce00000010ff */
[----:B------:R-:W-:Y:S01]  /*5720*/  BAR.SYNC.DEFER_BLOCKING 0x0 ;  /* 0x0000000000007b1d */ /* 0x000fe20000010000 */
[----:B------:R-:W-:Y:S02]  /*5730*/  F2FP.BF16.F32.PACK_AB R67, R43, R40 ;  /* 0x000000282b43723e */ /* 0x000fe400000010ff */
[----:B------:R-:W-:Y:S02]  /*5740*/  FSETP.NEU.AND P2, PT, R61, RZ, PT ;  /* 0x000000ff3d00720b */ /* 0x000fe40003f4d000 */
[----:B------:R-:W-:Y:S01]  /*5750*/  F2FP.BF16.F32.PACK_AB R60, R58, R53 ;  /* 0x000000353a3c723e */ /* 0x000fe200000010ff */
[----:B------:R-:W-:Y:S01]  /*5760*/  ULDC UR4, c[0x0][0x27c] ;  /* 0x00009f0000047ab9 */ /* 0x000fe20000000800 */
[----:B------:R-:W-:Y:S01]  /*5770*/  F2FP.BF16.F32.PACK_AB R61, R79, R56 ;  /* 0x000000384f3d723e */ /* 0x000fe200000010ff */
[----:B------:R-:W-:Y:S01]  /*5780*/  UIMAD UR4, UR16, UR4, URZ ;  /* 0x00000004100472a4 */ /* 0x000fe2000f8e023f */
[----:B------:R-:W-:Y:S02]  /*5790*/  F2FP.BF16.F32.PACK_AB R62, R45, R38 ;  /* 0x000000262d3e723e */ /* 0x000fe400000010ff */
[----:B------:R-:W-:Y:S01]  /*57a0*/  F2FP.BF16.F32.PACK_AB R63, R47, R32 ;  /* 0x000000202f3f723e */ /* 0x000fe200000010ff */
[----:B------:R-:W2:Y:S01]  /*57b0*/  LDC.64 R44, c[0x0][0x228] ;  /* 0x00008a00ff2c7b82 */ /* 0x000ea20000000a00 */
[----:B------:R-:W-:-:S02]  /*57c0*/  F2FP.BF16.F32.PACK_AB R40, R54, R27 ;  /* 0x0000001b3628723e */ /* 0x000fc400000010ff */
[----:B------:R-:W-:Y:S02]  /*57d0*/  F2FP.BF16.F32.PACK_AB R42, R49, R26 ;  /* 0x0000001a312a723e */ /* 0x000fe400000010ff */
[----:B------:R-:W-:Y:S02]  /*57e0*/  F2FP.BF16.F32.PACK_AB R43, R24, R25 ;  /* 0x00000019182b723e */ /* 0x000fe400000010ff */
[----:B------:R-:W-:Y:S02]  /*57f0*/  F2FP.BF16.F32.PACK_AB R41, R83, R52 ;  /* 0x000000345329723e */ /* 0x000fe400000010ff */
[----:B------:R-:W-:Y:S01]  /*5800*/  F2FP.BF16.F32.PACK_AB R85, R87, R50 ;  /* 0x000000325755723e */ /* 0x000fe200000010ff */
[C---:B-1----:R-:W-:Y:S01]  /*5810*/  IMAD R49, R55.reuse, 0x6, RZ ;  /* 0x0000000637317824 */ /* 0x042fe200078e02ff */
[----:B------:R-:W-:Y:S01]  /*5820*/  F2FP.BF16.F32.PACK_AB R86, R30, R31 ;  /* 0x0000001f1e56723e */ /* 0x000fe200000010ff */
[----:B------:R-:W-:Y:S01]  /*5830*/  STSM.16.M88.4 [R88], R8 ;  /* 0x0000000858007844 */ /* 0x000fe20000000200 */
[----:B------:R-:W-:Y:S01]  /*5840*/  F2FP.BF16.F32.PACK_AB R87, R28, R29 ;  /* 0x0000001d1c57723e */ /* 0x000fe200000010ff */
[----:B------:R-:W-:Y:S01]  /*5850*/  IMAD R73, R55, 0xe, RZ ;  /* 0x0000000e37497824 */ /* 0x000fe200078e02ff */
[----:B------:R-:W-:Y:S01]  /*5860*/  FSETP.NEU.AND P0, PT, R57, RZ, PT ;  /* 0x000000ff3900720b */ /* 0x000fe20003f0d000 */
[----:B------:R-:W-:Y:S01]  /*5870*/  BAR.SYNC.DEFER_BLOCKING 0x0 ;  /* 0x0000000000007b1d */ /* 0x000fe20000010000 */
[----:B------:R-:W-:Y:S01]  /*5880*/  SHF.L.U32 R39, R37, 0x1, RZ ;  /* 0x0000000125277819 */ /* 0x000fe200000006ff */
[C---:B------:R-:W-:Y:S01]  /*5890*/  IMAD R57, R55.reuse, 0x42, RZ ;  /* 0x0000004237397824 */ /* 0x040fe200078e02ff */
[----:B------:R-:W-:Y:S01]  /*58a0*/  FSETP.NEU.AND P3, PT, R96, RZ, PT ;  /* 0x000000ff6000720b */ /* 0x000fe20003f6d000 */
[----:B------:R-:W-:Y:S01]  /*58b0*/  IMAD R47, R55, 0x5, RZ ;  /* 0x00000005372f7824 */ /* 0x000fe200078e02ff */
[----:B------:R-:W-:Y:S01]  /*58c0*/  F2FP.BF16.F32.PACK_AB R84, R51, R84 ;  /* 0x000000543354723e */ /* 0x000fe200000010ff */
[----:B------:R-:W-:Y:S01]  /*58d0*/  IMAD R81, R55, 0x12, RZ ;  /* 0x0000001237517824 */ /* 0x000fe200078e02ff */
[----:B------:R-:W-:Y:S01]  /*58e0*/  FSEL R38, R35, -INF , P3 ;  /* 0xff80000023267808 */ /* 0x000fe20001800000 */
[----:B------:R-:W-:Y:S01]  /*58f0*/  IMAD R59, R55, 0x44, RZ ;  /* 0x00000044373b7824 */ /* 0x000fe200078e02ff */
[----:B--2---:R-:W-:Y:S01]  /*5900*/  IADD3 R32, P1, P5, R39, UR6, R44 ;  /* 0x0000000627207c10 */ /* 0x004fe2000fd3e02c */
[C---:B------:R-:W-:Y:S01]  /*5910*/  IMAD R51, R55.reuse, 0x7, RZ ;  /* 0x0000000737337824 */ /* 0x040fe200078e02ff */
[----:B------:R-:W-:Y:S01]  /*5920*/  FSEL R39, R36, -INF , P4 ;  /* 0xff80000024277808 */ /* 0x000fe20002000000 */
[----:B------:R-:W-:Y:S01]  /*5930*/  FFMA R36, R38, 0.69314718246459960938, R111 ;  /* 0x3f31721826247823 */ /* 0x000fe2000000006f */
[C---:B------:R-:W-:Y:S01]  /*5940*/  SHF.L.U32 R53, R55.reuse, 0x3, RZ ;  /* 0x0000000337357819 */ /* 0x040fe200000006ff */
[C---:B------:R-:W-:Y:S01]  /*5950*/  IMAD R89, R55.reuse, 0x16, RZ ;  /* 0x0000001637597824 */ /* 0x040fe200078e02ff */
[C---:B------:R-:W-:Y:S01]  /*5960*/  SHF.L.U32 R77, R55.reuse, 0x4, RZ ;  /* 0x00000004374d7819 */ /* 0x040fe200000006ff */
[C---:B------:R-:W-:Y:S01]  /*5970*/  IMAD R93, R55.reuse, 0x18, RZ ;  /* 0x00000018375d7824 */ /* 0x040fe200078e02ff */
[C---:B------:R-:W-:Y:S01]  /*5980*/  SHF.L.U32 R113, R55.reuse, 0x5, RZ ;  /* 0x0000000537717819 */ /* 0x040fe200000006ff */
[C---:B------:R-:W-:Y:S01]  /*5990*/  IMAD R97, R55.reuse, 0x1a, RZ ;  /* 0x0000001a37617824 */ /* 0x040fe200078e02ff */
[----:B------:R-:W-:Y:S01]  /*59a0*/  SHF.L.U32 R150, R0, 0x3, RZ ;  /* 0x0000000300967819 */ /* 0x000fe200000006ff */
[C---:B------:R-:W-:Y:S01]  /*59b0*/  IMAD R103, R55.reuse, 0x1c, RZ ;  /* 0x0000001c37677824 */ /* 0x040fe200078e02ff */
[----:B------:R-:W-:Y:S01]  /*59c0*/  USHF.L.U32 UR6, UR4, 0x2, URZ ;  /* 0x0000000204067899 */ /* 0x000fe2000800063f */
[C---:B------:R-:W-:Y:S01]  /*59d0*/  IMAD R75, R55.reuse, 0xf, RZ ;  /* 0x0000000f374b7824 */ /* 0x040fe200078e02ff */
[----:B------:R-:W-:Y:S01]  /*59e0*/  LOP3.LUT R150, R150, 0x38, RZ, 0xc0, !PT ;  /* 0x0000003896967812 */ /* 0x000fe200078ec0ff */
[----:B------:R-:W1:Y:S01]  /*59f0*/  LDS.128 R20, [R3] ;  /* 0x0000000003147984 */ /* 0x000e620000000c00 */
[----:B------:R-:W-:-:S02]  /*5a00*/  IMAD R109, R55, 0x1e, RZ ;  /* 0x0000001e376d7824 */ /* 0x000fc400078e02ff */
[C---:B------:R-:W-:Y:S01]  /*5a10*/  IMAD R79, R55.reuse, 0x11, RZ ;  /* 0x00000011374f7824 */ /* 0x040fe200078e02ff */
[----:B------:R-:W-:Y:S01]  /*5a20*/  BAR.SYNC.DEFER_BLOCKING 0x0 ;  /* 0x0000000000007b1d */ /* 0x000fe20000010000 */
[C---:B------:R-:W-:Y:S02]  /*5a30*/  IMAD R117, R55.reuse, 0x22, RZ ;  /* 0x0000002237757824 */ /* 0x040fe400078e02ff */
[C---:B------:R-:W-:Y:S02]  /*5a40*/  IMAD R121, R55.reuse, 0x24, RZ ;  /* 0x0000002437797824 */ /* 0x040fe400078e02ff */
[C---:B------:R-:W-:Y:S02]  /*5a50*/  IMAD R83, R55.reuse, 0x13, RZ ;  /* 0x0000001337537824 */ /* 0x040fe400078e02ff */
[C---:B------:R-:W-:Y:S02]  /*5a60*/  IMAD R125, R55.reuse, 0x26, RZ ;  /* 0x00000026377d7824 */ /* 0x040fe400078e02ff */
[----:B------:R-:W-:-:S02]  /*5a70*/  IMAD R129, R55, 0x28, RZ ;  /* 0x0000002837817824 */ /* 0x000fc400078e02ff */
[C---:B------:R-:W-:Y:S02]  /*5a80*/  IMAD R147, R55.reuse, 0x2a, RZ ;  /* 0x0000002a37937824 */ /* 0x040fe400078e02ff */
[C---:B------:R-:W-:Y:S02]  /*5a90*/  IMAD R159, R55.reuse, 0x2c, RZ ;  /* 0x0000002c379f7824 */ /* 0x040fe400078e02ff */
[C---:B------:R-:W-:Y:S02]  /*5aa0*/  IMAD R91, R55.reuse, 0x17, RZ ;  /* 0x00000017375b7824 */ /* 0x040fe400078e02ff */
[C---:B------:R-:W-:Y:S02]  /*5ab0*/  IMAD R167, R55.reuse, 0x30, RZ ;  /* 0x0000003037a77824 */ /* 0x040fe400078e02ff */
[C---:B------:R-:W-:Y:S02]  /*5ac0*/  IMAD R95, R55.reuse, 0x19, RZ ;  /* 0x00000019375f7824 */ /* 0x040fe400078e02ff */
[----:B------:R-:W-:-:S02]  /*5ad0*/  IMAD R171, R55, 0x32, RZ ;  /* 0x0000003237ab7824 */ /* 0x000fc400078e02ff */
[C---:B------:R-:W-:Y:S01]  /*5ae0*/  IMAD R175, R55.reuse, 0x34, RZ ;  /* 0x0000003437af7824 */ /* 0x040fe200078e02ff */
[----:B------:R-:W-:Y:S01]  /*5af0*/  STSM.16.M88.4 [R88], R12 ;  /* 0x0000000c58007844 */ /* 0x000fe20000000200 */
[C---:B------:R-:W-:Y:S02]  /*5b00*/  IMAD R101, R55.reuse, 0x1b, RZ ;  /* 0x0000001b37657824 */ /* 0x040fe400078e02ff */
[C---:B------:R-:W-:Y:S01]  /*5b10*/  IMAD R179, R55.reuse, 0x36, RZ ;  /* 0x0000003637b37824 */ /* 0x040fe200078e02ff */
[----:B------:R-:W-:Y:S01]  /*5b20*/  BAR.SYNC.DEFER_BLOCKING 0x0 ;  /* 0x0000000000007b1d */ /* 0x000fe20000010000 */
        /* <DEDUP_REMOVED lines=9> */
[C---:B------:R-:W-:Y:S02]  /*5bc0*/  IMAD R105, R55.reuse, 0x48, RZ ;  /* 0x0000004837697824 */ /* 0x040fe400078e02ff */
[C---:B------:R-:W-:Y:S02]  /*5bd0*/  IMAD R123, R55.reuse, 0x25, RZ ;  /* 0x00000025377b7824 */ /* 0x040fe400078e02ff */
[C---:B------:R-:W-:Y:S01]  /*5be0*/  IMAD R181, R55.reuse, 0x4a, RZ ;  /* 0x0000004a37b57824 */ /* 0x040fe200078e02ff */
[----:B------:R-:W2:Y:S01]  /*5bf0*/  LDS.128 R16, [R3] ;  /* 0x0000000003107984 */ /* 0x000ea20000000c00 */
[C---:B------:R-:W-:Y:S02]  /*5c00*/  IMAD R183, R55.reuse, 0x4c, RZ ;  /* 0x0000004c37b77824 */ /* 0x040fe400078e02ff */
[C---:B------:R-:W-:Y:S01]  /*5c10*/  IMAD R127, R55.reuse, 0x27, RZ ;  /* 0x00000027377f7824 */ /* 0x040fe200078e02ff */
[----:B------:R-:W-:Y:S01]  /*5c20*/  BAR.SYNC.DEFER_BLOCKING 0x0 ;  /* 0x0000000000007b1d */ /* 0x000fe20000010000 */
        /* <DEDUP_REMOVED lines=11> */
[C---:B------:R-:W-:Y:S01]  /*5ce0*/  IMAD R165, R55.reuse, 0x2f, RZ ;  /* 0x0000002f37a57824 */ /* 0x040fe200078e02ff */
[----:B------:R3:W-:Y:S01]  /*5cf0*/  STSM.16.M88.4 [R88], R68 ;  /* 0x0000004458007844 */ /* 0x0007e20000000200 */
        /* <DEDUP_REMOVED lines=9> */
[C---:B---3--:R-:W-:Y:S02]  /*5d90*/  IMAD R69, R55.reuse, 0xc, RZ ;  /* 0x0000000c37457824 */ /* 0x048fe400078e02ff */
[C---:B------:R-:W-:Y:S02]  /*5da0*/  IMAD R71, R55.reuse, 0xd, RZ ;  /* 0x0000000d37477824 */ /* 0x040fe400078e02ff */
[C---:B------:R-:W-:Y:S02]  /*5db0*/  IMAD R177, R55.reuse, 0x35, RZ ;  /* 0x0000003537b17824 */ /* 0x040fe400078e02ff */
[C---:B------:R-:W-:Y:S02]  /*5dc0*/  IMAD R213, R55.reuse, 0x6a, RZ ;  /* 0x0000006a37d57824 */ /* 0x040fe400078e02ff */
[----:B------:R-:W-:-:S02]  /*5dd0*/  IMAD R215, R55, 0x6c, RZ ;  /* 0x0000006c37d77824 */ /* 0x000fc400078e02ff */
[C---:B------:R-:W-:Y:S01]  /*5de0*/  IMAD R155, R55.reuse, 0x37, RZ ;  /* 0x00000037379b7824 */ /* 0x040fe200078e02ff */
[----:B------:R-:W-:Y:S01]  /*5df0*/  LDS.128 R12, [R3] ;  /* 0x00000000030c7984 */ /* 0x000fe20000000c00 */
        /* <DEDUP_REMOVED lines=13> */
[C---:B------:R-:W-:Y:S01]  /*5ed0*/  IMAD R151, R55.reuse, 0x7c, RZ ;  /* 0x0000007c37977824 */ /* 0x040fe200078e02ff */
[----:B------:R3:W-:Y:S01]  /*5ee0*/  STSM.16.M88.4 [R88], R64 ;  /* 0x0000004058007844 */ /* 0x0007e20000000200 */
[----:B------:R-:W-:Y:S01]  /*5ef0*/  BAR.SYNC.DEFER_BLOCKING 0x0 ;  /* 0x0000000000007b1d */ /* 0x000fe20000010000 */
[C---:B---3--:R-:W-:Y:S02]  /*5f00*/  IMAD R65, R55.reuse, 0xa, RZ ;  /* 0x0000000a37417824 */ /* 0x048fe400078e02ff */
[----:B------:R-:W-:-:S03]  /*5f10*/  IMAD R67, R55, 0xb, RZ ;  /* 0x0000000b37437824 */ /* 0x000fc600078e02ff */
[----:B------:R-:W3:Y:S02]  /*5f20*/  LDS.128 R8, [R3] ;  /* 0x0000000003087984 */ /* 0x000ee40000000c00 */
[----:B------:R-:W-:Y:S06]  /*5f30*/  BAR.SYNC.DEFER_BLOCKING 0x0 ;  /* 0x0000000000007b1d */ /* 0x000fec0000010000 */
[----:B------:R4:W-:Y:S02]  /*5f40*/  STSM.16.M88.4 [R88], R60 ;  /* 0x0000003c58007844 */ /* 0x0009e40000000200 */
[----:B------:R-:W-:Y:S01]  /*5f50*/  BAR.SYNC.DEFER_BLOCKING 0x0 ;  /* 0x0000000000007b1d */ /* 0x000fe20000010000 */
[----:B----4-:R-:W-:-:S05]  /*5f60*/  IMAD R61, R55, 0x9, RZ ;  /* 0x00000009373d7824 */ /* 0x010fca00078e02ff */
[----:B------:R-:W4:Y:S02]  /*5f70*/  LDS.128 R24, [R3] ;  /* 0x0000000003187984 */ /* 0x000f240000000c00 */
[----:B------:R-:W-:Y:S06]  /*5f80*/  BAR.SYNC.DEFER_BLOCKING 0x0 ;  /* 0x0000000000007b1d */ /* 0x000fec0000010000 */
[----:B------:R5:W-:Y:S02]  /*5f90*/  STSM.16.M88.4 [R88], R40 ;  /* 0x0000002858007844 */ /* 0x000be40000000200 */
[----:B------:R-:W-:Y:S01]  /*5fa0*/  BAR.SYNC.DEFER_BLOCKING 0x0 ;  /* 0x0000000000007b1d */ /* 0x000fe20000010000 */
[----:B-----5:R-:W-:Y:S01]  /*5fb0*/  IMAD.HI R42, R37, 0x2, RZ ;  /* 0x00000002252a7827 */ /* 0x020fe200078e02ff */
[----:B------:R-:W-:-:S02]  /*5fc0*/  FSEL R40, R33, -INF , P0 ;  /* 0xff80000021287808 */ /* 0x000fc40000000000 */
[----:B------:R-:W-:Y:S01]  /*5fd0*/  FSEL R37, R34, -INF , P2 ;  /* 0xff80000022257808 */ /* 0x000fe20001000000 */
[C---:B------:R-:W-:Y:S01]  /*5fe0*/  IMAD R43, R55.reuse, 0x3, RZ ;  /* 0x00000003372b7824 */ /* 0x040fe200078e02ff */
[----:B------:R-:W-:Y:S01]  /*5ff0*/  IADD3.X R33, R42, UR5, R45, P1, P5 ;  /* 0x000000052a217c10 */ /* 0x000fe20008fea42d */
[----:B------:R-:W-:Y:S01]  /*6000*/  FFMA R34, R40, 0.69314718246459960938, R163 ;  /* 0x3f31721828227823 */ /* 0x000fe200000000a3 */
[----:B------:R-:W-:Y:S01]  /*6010*/  SHF.L.U32 R41, R55, 0x1, RZ ;  /* 0x0000000137297819 */ /* 0x000fe200000006ff */
[----:B------:R-:W-:Y:S01]  /*6020*/  FFMA R35, R37, 0.69314718246459960938, R116 ;  /* 0x3f31721825237823 */ /* 0x000fe20000000074 */
[-C--:B------:R-:W-:Y:S01]  /*6030*/  IADD3 R42, P6, R49, R32.reuse, RZ ;  /* 0x00000020312a7210 */ /* 0x080fe20007fde0ff */
[----:B------:R-:W-:Y:S01]  /*6040*/  FFMA R37, R39, 0.69314718246459960938, R104 ;  /* 0x3f31721827257823 */ /* 0x000fe20000000068 */
[CC--:B------:R-:W-:Y:S01]  /*6050*/  LEA R40, P4, R55.reuse, R32.reuse, 0x2 ;  /* 0x0000002037287211 */ /* 0x0c0fe200078810ff */
[----:B------:R-:W5:Y:S01]  /*6060*/  LDS.128 R28, [R3] ;  /* 0x00000000031c7984 */ /* 0x000f620000000c00 */
[C---:B------:R-:W-:Y:S01]  /*6070*/  SHF.L.U32 R45, R55.reuse, 0x2, RZ ;  /* 0x00000002372d7819 */ /* 0x040fe200000006ff */
[----:B------:R-:W-:Y:S01]  /*6080*/  IMAD R163, R55, 0x2e, RZ ;  /* 0x0000002e37a37824 */ /* 0x000fe200078e02ff */
[----:B------:R-:W-:Y:S01]  /*6090*/  BAR.SYNC.DEFER_BLOCKING 0x0 ;  /* 0x0000000000007b1d */ /* 0x000fe20000010000 */
[-C--:B------:R-:W-:Y:S01]  /*60a0*/  IADD3 R38, P3, R41, R32.reuse, RZ ;  /* 0x0000002029267210 */ /* 0x080fe20007f7e0ff */
[----:B------:R-:W-:Y:S01]  /*60b0*/  UIMAD.WIDE UR4, UR4, 0x4, URZ ;  /* 0x00000004040478a5 */ /* 0x000fe2000f8e023f */
[----:B------:R-:W-:-:S02]  /*60c0*/  LEA R44, P1, R55, R32, 0x3 ;  /* 0x00000020372c7211 */ /* 0x000fc400078218ff */
[-C--:B------:R-:W-:Y:S02]  /*60d0*/  LEA.HI.X.SX32 R43, R43, R33.reuse, 0x1, P6 ;  /* 0x000000212b2b7211 */ /* 0x080fe400030f0eff */
[-C--:B------:R-:W-:Y:S02]  /*60e0*/  LEA.HI.X.SX32 R41, R41, R33.reuse, 0x1, P4 ;  /* 0x0000002129297211 */ /* 0x080fe400020f0eff */
[-C--:B------:R-:W-:Y:S02]  /*60f0*/  IADD3 R56, P6, R69, R32.reuse, RZ ;  /* 0x0000002045387210 */ /* 0x080fe40007fde0ff */
[----:B------:R-:W-:Y:S02]  /*6100*/  IADD3 R54, P4, R65, R32, RZ ;  /* 0x0000002041367210 */ /* 0x000fe40007f9e0ff */
[-C--:B------:R-:W-:Y:S02]  /*6110*/  LEA.HI.X.SX32 R39, R55, R33.reuse, 0x1, P3 ;  /* 0x0000002137277211 */ /* 0x080fe400018f0eff */
[----:B------:R-:W-:-:S02]  /*6120*/  LEA.HI.X.SX32 R45, R45, R33, 0x1, P1 ;  /* 0x000000212d2d7211 */ /* 0x000fc400008f0eff */
[-C--:B------:R-:W-:Y:S02]  /*6130*/  IADD3 R52, P3, R57, R32.reuse, RZ ;  /* 0x0000002039347210 */ /* 0x080fe40007f7e0ff */
[-C--:B------:R-:W-:Y:S02]  /*6140*/  IADD3 R58, P1, R73, R32.reuse, RZ ;  /* 0x00000020493a7210 */ /* 0x080fe40007f3e0ff */
[CC--:B------:R-:W-:Y:S02]  /*6150*/  LEA R46, P5, R55.reuse, R32.reuse, 0x4 ;  /* 0x00000020372e7211 */ /* 0x0c0fe400078a20ff */
[CC--:B------:R-:W-:Y:S01]  /*6160*/  LEA R48, P0, R55.reuse, R32.reuse, 0x5 ;  /* 0x0000002037307211 */ /* 0x0c0fe200078028ff */
[----:B------:R0:W-:Y:S01]  /*6170*/  STSM.16.M88.4 [R88], R84 ;  /* 0x0000005458007844 */ /* 0x0001e20000000200 */
[----:B------:R-:W-:Y:S01]  /*6180*/  BAR.SYNC.DEFER_BLOCKING 0x0 ;  /* 0x0000000000007b1d */ /* 0x000fe20000010000 */
[----:B------:R-:W-:Y:S02]  /*6190*/  LEA R50, P2, R55, R32, 0x6 ;  /* 0x0000002037327211 */ /* 0x000fe400078430ff */
[----:B------:R-:W-:-:S02]  /*61a0*/  LEA.HI.X.SX32 R57, R49, R33, 0x1, P6 ;  /* 0x0000002131397211 */ /* 0x000fc400030f0eff */
[-C--:B------:R-:W-:Y:S02]  /*61b0*/  IADD3 R62, P6, R81, R32.reuse, RZ ;  /* 0x00000020513e7210 */ /* 0x080fe40007fde0ff */
[-C--:B------:R-:W-:Y:S02]  /*61c0*/  LEA.HI.X.SX32 R49, R77, R33.reuse, 0x1, P0 ;  /* 0x000000214d317211 */ /* 0x080fe400000f0eff */
[-C--:B------:R-:W-:Y:S02]  /*61d0*/  LEA.HI.X.SX32 R63, R61, R33.reuse, 0x1, P6 ;  /* 0x000000213d3f7211 */ /* 0x080fe400030f0eff */
[-C--:B------:R-:W-:Y:S01]  /*61e0*/  IADD3 R68, P6, R93, R32.reuse, RZ ;  /* 0x000000205d447210 */ /* 0x080fe20007fde0ff */
[----:B0-----:R-:W-:Y:S01]  /*61f0*/  IMAD R85, R55, 0x14, RZ ;  /* 0x0000001437557824 */ /* 0x001fe200078e02ff */
[----:B------:R-:W-:Y:S01]  /*6200*/  IADD3 R82, P0, R125, R32, RZ ;  /* 0x000000207d527210 */ /* 0x000fe20007f1e0ff */
[----:B------:R-:W-:Y:S01]  /*6210*/  IMAD R87, R55, 0x15, RZ ;  /* 0x0000001537577824 */ /* 0x000fe200078e02ff */
[----:B------:R-:W-:-:S02]  /*6220*/  LEA.HI.X.SX32 R55, R47, R33, 0x1, P4 ;  /* 0x000000212f377211 */ /* 0x000fc400020f0eff */
[-C--:B------:R-:W-:Y:S02]  /*6230*/  IADD3 R60, P4, R59, R32.reuse, RZ ;  /* 0x000000203b3c7210 */ /* 0x080fe40007f9e0ff */
[-C--:B------:R-:W-:Y:S02]  /*6240*/  LEA.HI.X.SX32 R59, R51, R33.reuse, 0x1, P1 ;  /* 0x00000021333b7211 */ /* 0x080fe400008f0eff */
[-C--:B------:R-:W-:Y:S02]  /*6250*/  IADD3 R64, P1, R85, R32.reuse, RZ ;  /* 0x0000002055407210 */ /* 0x080fe40007f3e0ff */
[-C--:B------:R-:W-:Y:S01]  /*6260*/  LEA.HI.X.SX32 R69, R69, R33.reuse, 0x1, P6 ;  /* 0x0000002145457211 */ /* 0x080fe200030f0eff */
[----:B------:R0:W-:Y:S01]  /*6270*/  STG.E.U16 desc[UR28][R32.64], R4 ;  /* 0x0000000420007986 */ /* 0x0001e2000c10151c */
[----:B------:R-:W-:Y:S02]  /*6280*/  LEA.HI.X.SX32 R65, R65, R33, 0x1, P1 ;  /* 0x0000002141417211 */ /* 0x000fe400008f0eff */
[----:B------:R-:W-:-:S02]  /*6290*/  IADD3 R70, P1, R97, R32, RZ ;  /* 0x0000002061467210 */ /* 0x000fc40007f3e0ff */
[-C--:B------:R-:W-:Y:S02]  /*62a0*/  IADD3 R74, P6, R109, R32.reuse, RZ ;  /* 0x000000206d4a7210 */ /* 0x080fe40007fde0ff */
[-C--:B------:R-:W-:Y:S02]  /*62b0*/  LEA.HI.X.SX32 R71, R71, R33.reuse, 0x1, P1 ;  /* 0x0000002147477211 */ /* 0x080fe400008f0eff */
[-C--:B------:R-:W-:Y:S02]  /*62c0*/  IADD3 R76, P1, R117, R32.reuse, RZ ;  /* 0x00000020754c7210 */ /* 0x080fe40007f3e0ff */
[-C--:B------:R-:W-:Y:S02]  /*62d0*/  LEA.HI.X.SX32 R75, R75, R33.reuse, 0x1, P6 ;  /* 0x000000214b4b7211 */ /* 0x080fe400030f0eff */
[----:B------:R-:W-:Y:S02]  /*62e0*/  IADD3 R78, P6, R121, R32, RZ ;  /* 0x00000020794e7210 */ /* 0x000fe40007fde0ff */
[----:B------:R-:W-:-:S02]  /*62f0*/  LEA.HI.X.SX32 R77, R79, R33, 0x1, P1 ;  /* 0x000000214f4d7211 */ /* 0x000fc400008f0eff */
[-C--:B------:R-:W-:Y:S02]  /*6300*/  IADD3 R84, P1, R129, R32.reuse, RZ ;  /* 0x0000002081547210 */ /* 0x080fe40007f3e0ff */
[-C--:B------:R-:W-:Y:S02]  /*6310*/  LEA.HI.X.SX32 R79, R81, R33.reuse, 0x1, P6 ;  /* 0x00000021514f7211 */ /* 0x080fe400030f0eff */
[-C--:B------:R-:W-:Y:S02]  /*6320*/  LEA.HI.X.SX32 R47, R53, R33.reuse, 0x1, P5 ;  /* 0x00000021352f7211 */ /* 0x080fe400028f0eff */
[-C--:B------:R-:W-:Y:S02]  /*6330*/  IADD3 R86, P6, R147, R32.reuse, RZ ;  /* 0x0000002093567210 */ /* 0x080fe40007fde0ff */
[----:B------:R-:W-:Y:S02]  /*6340*/  IADD3 R66, P5, R89, R32, RZ ;  /* 0x0000002059427210 */ /* 0x000fe40007fbe0ff */
[----:B------:R-:W-:-:S02]  /*6350*/  LEA.HI.X.SX32 R83, R83, R33, 0x1, P0 ;  /* 0x0000002153537211 */ /* 0x000fc400000f0eff */
[-C--:B------:R-:W-:Y:S02]  /*6360*/  LEA.HI.X.SX32 R85, R85, R33.reuse, 0x1, P1 ;  /* 0x0000002155557211 */ /* 0x080fe400008f0eff */
[-C--:B------:R-:W-:Y:S02]  /*6370*/  IADD3 R88, P0, R159, R32.reuse, RZ ;  /* 0x000000209f587210 */ /* 0x080fe40007f1e0ff */
[-C--:B------:R-:W-:Y:S02]  /*6380*/  IADD3 R90, P1, R163, R32.reuse, RZ ;  /* 0x00000020a35a7210 */ /* 0x080fe40007f3e0ff */
[-C--:B------:R-:W-:Y:S02]  /*6390*/  LEA.HI.X.SX32 R87, R87, R33.reuse, 0x1, P6 ;  /* 0x0000002157577211 */ /* 0x080fe400030f0eff */
[----:B------:R-:W-:Y:S02]  /*63a0*/  LEA.HI.X.SX32 R67, R67, R33, 0x1, P5 ;  /* 0x0000002143437211 */ /* 0x000fe400028f0eff */
[----:B------:R-:W-:-:S02]  /*63b0*/  IADD3 R92, P6, R167, R32, RZ ;  /* 0x00000020a75c7210 */ /* 0x000fc40007fde0ff */
        /* <DEDUP_REMOVED lines=14> */
[-C--:B------:R-:W-:Y:S02]  /*64a0*/  IADD3 R100, P6, R105, R32.reuse, RZ ;  /* 0x0000002069647210 */ /* 0x080fe40007fde0ff */
[-C--:B------:R-:W-:Y:S02]  /*64b0*/  LEA.HI.X.SX32 R105, R103, R33.reuse, 0x1, P0 ;  /* 0x0000002167697211 */ /* 0x080fe400000f0eff */
[----:B------:R-:W-:Y:S02]  /*64c0*/  LEA.HI.X.SX32 R103, R107, R33, 0x1, P1 ;  /* 0x000000216b677211 */ /* 0x000fe400008f0eff */
[----:B------:R-:W-:-:S02]  /*64d0*/  IADD3 R108, P0, R137, R32, RZ ;  /* 0x00000020896c7210 */ /* 0x000fc40007f1e0ff */
[----:B------:R-:W-:Y:S02]  /*64e0*/  IADD3 R106, P1, R135, R32, RZ ;  /* 0x00000020876a7210 */ /* 0x000fe40007f3e0ff */
[-C--:B------:R-:W-:Y:S02]  /*64f0*/  LEA.HI.X.SX32 R109, R109, R33.reuse, 0x1, P0 ;  /* 0x000000216d6d7211 */ /* 0x080fe400000f0eff */
[-C--:B------:R-:W-:Y:S02]  /*6500*/  LEA.HI.X.SX32 R107, R111, R33.reuse, 0x1, P1 ;  /* 0x000000216f6b7211 */ /* 0x080fe400008f0eff */
[-C--:B------:R-:W-:Y:S02]  /*6510*/  LEA.HI.X.SX32 R51, R113, R33.reuse, 0x1, P2 ;  /* 0x0000002171337211 */ /* 0x080fe400010f0eff */
[-C--:B------:R-:W-:Y:S02]  /*6520*/  LEA.HI.X.SX32 R53, R115, R33.reuse, 0x1, P3 ;  /* 0x0000002173357211 */ /* 0x080fe400018f0eff */
[----:B------:R-:W-:-:S02]  /*6530*/  LEA.HI.X.SX32 R61, R117, R33, 0x1, P4 ;  /* 0x00000021753d7211 */ /* 0x000fc400020f0eff */
[----:B------:R-:W-:Y:S02]  /*6540*/  LEA.HI.X.SX32 R81, R119, R33, 0x1, P5 ;  /* 0x0000002177517211 */ /* 0x000fe400028f0eff */
[-C--:B------:R-:W-:Y:S02]  /*6550*/  IADD3 R110, P0, R181, R32.reuse, RZ ;  /* 0x00000020b56e7210 */ /* 0x080fe40007f1e0ff */
[-C--:B------:R-:W-:Y:S02]  /*6560*/  IADD3 R112, P1, R183, R32.reuse, RZ ;  /* 0x00000020b7707210 */ /* 0x080fe40007f3e0ff */
[-C--:B------:R-:W-:Y:S02]  /*6570*/  IADD3 R114, P2, R185, R32.reuse, RZ ;  /* 0x00000020b9727210 */ /* 0x080fe40007f5e0ff */
[-C--:B------:R-:W-:Y:S02]  /*6580*/  IADD3 R116, P3, R187, R32.reuse, RZ ;  /* 0x00000020bb747210 */ /* 0x080fe40007f7e0ff */
[----:B------:R-:W-:-:S02]  /*6590*/  IADD3 R118, P4, R189, R32, RZ ;  /* 0x00000020bd767210 */ /* 0x000fc40007f9e0ff */
[-C--:B------:R-:W-:Y:S02]  /*65a0*/  IADD3 R120, P5, R191, R32.reuse, RZ ;  /* 0x00000020bf787210 */ /* 0x080fe40007fbe0ff */
[-C--:B------:R-:W-:Y:S02]  /*65b0*/  LEA.HI.X.SX32 R101, R121, R33.reuse, 0x1, P6 ;  /* 0x0000002179657211 */ /* 0x080fe400030f0eff */
[----:B------:R-:W-:Y:S02]  /*65c0*/  IADD3 R122, P6, R193, R32, RZ ;  /* 0x00000020c17a7210 */ /* 0x000fe40007fde0ff */
[-C--:B------:R-:W-:Y:S02]  /*65d0*/  LEA.HI.X.SX32 R111, R123, R33.reuse, 0x1, P0 ;  /* 0x000000217b6f7211 */ /* 0x080fe400000f0eff */
[-C--:B------:R-:W-:Y:S02]  /*65e0*/  LEA.HI.X.SX32 R113, R125, R33.reuse, 0x1, P1 ;  /* 0x000000217d717211 */ /* 0x080fe400008f0eff */
[----:B------:R-:W-:-:S02]  /*65f0*/  LEA.HI.X.SX32 R115, R127, R33, 0x1, P2 ;  /* 0x000000217f737211 */ /* 0x000fc400010f0eff */
[-C--:B------:R-:W-:Y:S02]  /*6600*/  LEA.HI.X.SX32 R117, R129, R33.reuse, 0x1, P3 ;  /* 0x0000002181757211 */ /* 0x080fe400018f0eff */
[-C--:B------:R-:W-:Y:S02]  /*6610*/  LEA.HI.X.SX32 R119, R131, R33.reuse, 0x1, P4 ;  /* 0x0000002183777211 */ /* 0x080fe400020f0eff */
[----:B------:R-:W-:Y:S02]  /*6620*/  LEA.HI.X.SX32 R121, R147, R33, 0x1, P5 ;  /* 0x0000002193797211 */ /* 0x000fe400028f0eff */
[-C--:B------:R-:W-:Y:S02]  /*6630*/  IADD3 R124, P0, R195, R32.reuse, RZ ;  /* 0x00000020c37c7210 */ /* 0x080fe40007f1e0ff */
[-C--:B------:R-:W-:Y:S02]  /*6640*/  IADD3 R126, P1, R197, R32.reuse, RZ ;  /* 0x00000020c57e7210 */ /* 0x080fe40007f3e0ff */
[----:B------:R-:W-:-:S02]  /*6650*/  IADD3 R128, P2, R199, R32, RZ ;  /* 0x00000020c7807210 */ /* 0x000fc40007f5e0ff */
[-C--:B------:R-:W-:Y:S02]  /*6660*/  IADD3 R130, P3, R201, R32.reuse, RZ ;  /* 0x00000020c9827210 */ /* 0x080fe40007f7e0ff */
[-C--:B------:R-:W-:Y:S02]  /*6670*/  IADD3 R146, P4, R203, R32.reuse, RZ ;  /* 0x00000020cb927210 */ /* 0x080fe40007f9e0ff */
[----:B------:R-:W-:Y:S02]  /*6680*/  IADD3 R152, P5, R205, R32, RZ ;  /* 0x00000020cd987210 */ /* 0x000fe40007fbe0ff */
[-C--:B------:R-:W-:Y:S02]  /*6690*/  LEA.HI.X.SX32 R123, R153, R33.reuse, 0x1, P6 ;  /* 0x00000021997b7211 */ /* 0x080fe400030f0eff */
[-C--:B------:R-:W-:Y:S02]  /*66a0*/  LEA.HI.X.SX32 R125, R159, R33.reuse, 0x1, P0 ;  /* 0x000000219f7d7211 */ /* 0x080fe400000f0eff */
[----:B------:R-:W-:-:S02]  /*66b0*/  LEA.HI.X.SX32 R127, R161, R33, 0x1, P1 ;  /* 0x00000021a17f7211 */ /* 0x000fc400008f0eff */
[-C--:B------:R-:W-:Y:S02]  /*66c0*/  LEA.HI.X.SX32 R129, R163, R33.reuse, 0x1, P2 ;  /* 0x00000021a3817211 */ /* 0x080fe400010f0eff */
[-C--:B------:R-:W-:Y:S02]  /*66d0*/  LEA.HI.X.SX32 R131, R165, R33.reuse, 0x1, P3 ;  /* 0x00000021a5837211 */ /* 0x080fe400018f0eff */
[-C--:B------:R-:W-:Y:S02]  /*66e0*/  LEA.HI.X.SX32 R147, R167, R33.reuse, 0x1, P4 ;  /* 0x00000021a7937211 */ /* 0x080fe400020f0eff */
[----:B------:R-:W-:Y:S02]  /*66f0*/  LEA.HI.X.SX32 R153, R169, R33, 0x1, P5 ;  /* 0x00000021a9997211 */ /* 0x000fe400028f0eff */
[-C--:B------:R-:W-:Y:S02]  /*6700*/  IADD3 R158, P6, R207, R32.reuse, RZ ;  /* 0x00000020cf9e7210 */ /* 0x080fe40007fde0ff */
[----:B------:R-:W-:-:S02]  /*6710*/  IADD3 R160, P0, R209, R32, RZ ;  /* 0x00000020d1a07210 */ /* 0x000fc40007f1e0ff */
[-C--:B------:R-:W-:Y:S02]  /*6720*/  IADD3 R162, P1, R211, R32.reuse, RZ ;  /* 0x00000020d3a27210 */ /* 0x080fe40007f3e0ff */
[-C--:B------:R-:W-:Y:S02]  /*6730*/  IADD3 R164, P2, R213, R32.reuse, RZ ;  /* 0x00000020d5a47210 */ /* 0x080fe40007f5e0ff */
[-C--:B------:R-:W-:Y:S02]  /*6740*/  IADD3 R166, P3, R215, R32.reuse, RZ ;  /* 0x00000020d7a67210 */ /* 0x080fe40007f7e0ff */
[-C--:B------:R-:W-:Y:S02]  /*6750*/  IADD3 R154, P4, R217, R32.reuse, RZ ;  /* 0x00000020d99a7210 */ /* 0x080fe40007f9e0ff */
[----:B------:R-:W-:Y:S02]  /*6760*/  IADD3 R148, P5, R219, R32, RZ ;  /* 0x00000020db947210 */ /* 0x000fe40007fbe0ff */
[----:B------:R-:W-:-:S02]  /*6770*/  LEA.HI.X.SX32 R159, R171, R33, 0x1, P6 ;  /* 0x00000021ab9f7211 */ /* 0x000fc400030f0eff */
[-C--:B------:R-:W-:Y:S02]  /*6780*/  LEA.HI.X.SX32 R161, R173, R33.reuse, 0x1, P0 ;  /* 0x00000021ada17211 */ /* 0x080fe400000f0eff */
[-C--:B------:R-:W-:Y:S02]  /*6790*/  LEA.HI.X.SX32 R163, R175, R33.reuse, 0x1, P1 ;  /* 0x00000021afa37211 */ /* 0x080fe400008f0eff */
[-C--:B------:R-:W-:Y:S02]  /*67a0*/  LEA.HI.X.SX32 R165, R177, R33.reuse, 0x1, P2 ;  /* 0x00000021b1a57211 */ /* 0x080fe400010f0eff */
[-C--:B------:R-:W-:Y:S02]  /*67b0*/  LEA.HI.X.SX32 R167, R179, R33.reuse, 0x1, P3 ;  /* 0x00000021b3a77211 */ /* 0x080fe400018f0eff */
[-C--:B------:R-:W-:Y:S02]  /*67c0*/  LEA.HI.X.SX32 R155, R155, R33.reuse, 0x1, P4 ;  /* 0x000000219b9b7211 */ /* 0x080fe400020f0eff */
[----:B------:R-:W-:-:S02]  /*67d0*/  LEA.HI.X.SX32 R149, R149, R33, 0x1, P5 ;  /* 0x0000002195957211 */ /* 0x000fc400028f0eff */
[-C--:B------:R-:W-:Y:S02]  /*67e0*/  IADD3 R132, P6, R221, R32.reuse, RZ ;  /* 0x00000020dd847210 */ /* 0x080fe40007fde0ff */
[-C--:B------:R-:W-:Y:S02]  /*67f0*/  IADD3 R138, P0, R223, R32.reuse, RZ ;  /* 0x00000020df8a7210 */ /* 0x080fe40007f1e0ff */
[-C--:B------:R-:W-:Y:S02]  /*6800*/  IADD3 R140, P1, R225, R32.reuse, RZ ;  /* 0x00000020e18c7210 */ /* 0x080fe40007f3e0ff */
[-C--:B------:R-:W-:Y:S02]  /*6810*/  IADD3 R136, P2, R227, R32.reuse, RZ ;  /* 0x00000020e3887210 */ /* 0x080fe40007f5e0ff */
[-C--:B------:R-:W-:Y:S02]  /*6820*/  IADD3 R142, P3, R229, R32.reuse, RZ ;  /* 0x00000020e58e7210 */ /* 0x080fe40007f7e0ff */
[----:B------:R-:W-:-:S02]  /*6830*/  IADD3 R144, P4, R157, R32, RZ ;  /* 0x000000209d907210 */ /* 0x000fc40007f9e0ff */
[----:B------:R-:W-:Y:S02]  /*6840*/  IADD3 R134, P5, R151, R32, RZ ;  /* 0x0000002097867210 */ /* 0x000fe40007fbe0ff */
[-C--:B------:R-:W-:Y:S02]  /*6850*/  LEA.HI.X.SX32 R133, R133, R33.reuse, 0x1, P6 ;  /* 0x0000002185857211 */ /* 0x080fe400030f0eff */
[-C--:B------:R-:W-:Y:S02]  /*6860*/  LEA.HI.X.SX32 R139, R139, R33.reuse, 0x1, P0 ;  /* 0x000000218b8b7211 */ /* 0x080fe400000f0eff */
[-C--:B------:R-:W-:Y:S02]  /*6870*/  LEA.HI.X.SX32 R141, R141, R33.reuse, 0x1, P1 ;  /* 0x000000218d8d7211 */ /* 0x080fe400008f0eff */
[-C--:B------:R-:W-:Y:S02]  /*6880*/  LEA.HI.X.SX32 R137, R137, R33.reuse, 0x1, P2 ;  /* 0x0000002189897211 */ /* 0x080fe400010f0eff */
[----:B------:R-:W-:-:S02]  /*6890*/  LEA.HI.X.SX32 R143, R143, R33, 0x1, P3 ;  /* 0x000000218f8f7211 */ /* 0x000fc400018f0eff */
[-C--:B------:R-:W-:Y:S02]  /*68a0*/  LEA.HI.X.SX32 R145, R145, R33.reuse, 0x1, P4 ;  /* 0x0000002191917211 */ /* 0x080fe400020f0eff */
[----:B------:R-:W-:Y:S02]  /*68b0*/  LEA.HI.X.SX32 R135, R135, R33, 0x1, P5 ;  /* 0x0000002187877211 */ /* 0x000fe400028f0eff */
[----:B------:R-:W-:Y:S02]  /*68c0*/  SHF.L.U32 R151, R0, 0x2, RZ ;  /* 0x0000000200977819 */ /* 0x000fe400000006ff */
[----:B0-----:R-:W-:Y:S02]  /*68d0*/  PRMT R33, R4, 0x7632, R33 ;  /* 0x0000763204217816 */ /* 0x001fe40000000021 */
[----:B------:R-:W-:Y:S02]  /*68e0*/  LOP3.LUT R151, R151, 0x3c0, RZ, 0xc0, !PT ;  /* 0x000003c097977812 */ /* 0x000fe400078ec0ff */
[----:B------:R-:W-:Y:S01]  /*68f0*/  SHF.R.U32.HI R4, RZ, 0x1, R0 ;  /* 0x00000001ff047819 */ /* 0x000fe20000011600 */
[----:B------:R0:W-:Y:S01]  /*6900*/  STG.E.U16 desc[UR28][R38.64], R33 ;  /* 0x0000002126007986 */ /* 0x0001e2000c10151c */
[----:B------:R-:W-:-:S02]  /*6910*/  IADD3 R151, R151, UR17, R150 ;  /* 0x0000001197977c10 */ /* 0x000fc4000fffe096 */
[----:B------:R-:W-:Y:S01]  /*6920*/  LOP3.LUT R4, R4, 0x4, RZ, 0xc0, !PT ;  /* 0x0000000404047812 */ /* 0x000fe200078ec0ff */
[----:B------:R2:W-:Y:S01]  /*6930*/  STG.E.U16 desc[UR28][R40.64], R5 ;  /* 0x0000000528007986 */ /* 0x0005e2000c10151c */
[----:B------:R-:W-:Y:S02]  /*6940*/  SHF.L.U32 R0, R0, 0x1, RZ ;  /* 0x0000000100007819 */ /* 0x000fe400000006ff */
[----:B------:R-:W-:Y:S02]  /*6950*/  IADD3 R151, R4, R151, RZ ;  /* 0x0000009704977210 */ /* 0x000fe40007ffe0ff */
[----:B-1----:R-:W-:Y:S02]  /*6960*/  PRMT R4, R20, 0x7632, R4 ;  /* 0x0000763214047816 */ /* 0x002fe40000000004 */
[----:B0-----:R-:W-:Y:S02]  /*6970*/  PRMT R39, R5, 0x7632, R39 ;  /* 0x0000763205277816 */ /* 0x001fe40000000027 */
[----:B------:R-:W-:-:S02]  /*6980*/  PRMT R33, R21, 0x7632, R33 ;  /* 0x0000763215217816 */ /* 0x000fc40000000021 */
[----:B--2---:R-:W-:Y:S01]  /*6990*/  PRMT R41, R6, 0x7632, R41 ;  /* 0x0000763206297816 */ /* 0x004fe20000000029 */
[----:B------:R0:W-:Y:S01]  /*69a0*/  STG.E.U16 desc[UR28][R42.64], R39 ;  /* 0x000000272a007986 */ /* 0x0001e2000c10151c */
[----:B------:R-:W-:Y:S02]  /*69b0*/  PRMT R5, R7, 0x7632, R5 ;  /* 0x0000763207057816 */ /* 0x000fe40000000005 */
[----:B------:R-:W-:Y:S01]  /*69c0*/  PRMT R38, R16, 0x7632, R38 ;  /* 0x0000763210267816 */ /* 0x000fe20000000026 */
[----:B------:R1:W-:Y:S01]  /*69d0*/  STG.E.U16 desc[UR28][R44.64], R6 ;  /* 0x000000062c007986 */ /* 0x0003e2000c10151c */
[----:B---3--:R-:W-:-:S03]  /*69e0*/  PRMT R40, R9, 0x7632, R40 ;  /* 0x0000763209287816 */ /* 0x008fc60000000028 */
[----:B------:R2:W-:Y:S04]  /*69f0*/  STG.E.U16 desc[UR28][R54.64], R41 ;  /* 0x0000002936007986 */ /* 0x0005e8000c10151c */
[----:B------:R3:W-:Y:S01]  /*6a00*/  STG.E.U16 desc[UR28][R56.64], R7 ;  /* 0x0000000738007986 */ /* 0x0007e2000c10151c */
[----:B0-----:R-:W-:-:S03]  /*6a10*/  PRMT R43, R18, 0x7632, R43 ;  /* 0x00007632122b7816 */ /* 0x001fc6000000002b */
[----:B------:R0:W-:Y:S01]  /*6a20*/  STG.E.U16 desc[UR28][R58.64], R5 ;  /* 0x000000053a007986 */ /* 0x0001e2000c10151c */
[----:B-1----:R-:W-:Y:S02]  /*6a30*/  PRMT R6, R22, 0x7632, R6 ;  /* 0x0000763216067816 */ /* 0x002fe40000000006 */
[----:B------:R-:W-:Y:S01]  /*6a40*/  PRMT R45, R19, 0x7632, R45 ;  /* 0x00007632132d7816 */ /* 0x000fe2000000002d */
[----:B------:R1:W-:Y:S01]  /*6a50*/  STG.E.U16 desc[UR28][R46.64], R20 ;  /* 0x000000142e007986 */ /* 0x0003e2000c10151c */
[----:B--2---:R-:W-:Y:S02]  /*6a60*/  PRMT R41, R17, 0x7632, R41 ;  /* 0x0000763211297816 */ /* 0x004fe40000000029 */
[----:B------:R-:W-:Y:S01]  /*6a70*/  PRMT R55, R10, 0x7632, R55 ;  /* 0x000076320a377816 */ /* 0x000fe20000000037 */
[----:B------:R2:W-:Y:S01]  /*6a80*/  STG.E.U16 desc[UR28][R62.64], R4 ;  /* 0x000000043e007986 */ /* 0x0005e2000c10151c */
[----:B---3--:R-:W-:Y:S02]  /*6a90*/  PRMT R7, R23, 0x7632, R7 ;  /* 0x0000763217077816 */ /* 0x008fe40000000007 */
[----:B------:R-:W-:Y:S01]  /*6aa0*/  PRMT R57, R11, 0x7632, R57 ;  /* 0x000076320b397816 */ /* 0x000fe20000000039 */
[----:B------:R3:W-:Y:S01]  /*6ab0*/  STG.E.U16 desc[UR28][R64.64], R21 ;  /* 0x0000001540007986 */ /* 0x0007e2000c10151c */
[----:B0-----:R-:W-:-:S02]  /*6ac0*/  PRMT R5, R15, 0x7632, R5 ;  /* 0x000076320f057816 */ /* 0x001fc40000000005 */
[----:B----4-:R-:W-:Y:S01]  /*6ad0*/  PRMT R59, R24, 0x7632, R59 ;  /* 0x00007632183b7816 */ /* 0x010fe2000000003b */
[----:B------:R-:W-:Y:S01]  /*6ae0*/  STG.E.U16 desc[UR28][R66.64], R33 ;  /* 0x0000002142007986 */ /* 0x000fe2000c10151c */
[----:B-1----:R-:W-:-:S03]  /*6af0*/  PRMT R47, R12, 0x7632, R47 ;  /* 0x000076320c2f7816 */ /* 0x002fc6000000002f */
[----:B------:R-:W-:Y:S01]  /*6b00*/  STG.E.U16 desc[UR28][R68.64], R22 ;  /* 0x0000001644007986 */ /* 0x000fe2000c10151c */
[----:B--2---:R-:W-:Y:S02]  /*6b10*/  PRMT R4, R14, 0x7632, R4 ;  /* 0x000076320e047816 */ /* 0x004fe40000000004 */
[----:B------:R-:W-:Y:S01]  /*6b20*/  PRMT R63, R26, 0x7632, R63 ;  /* 0x000076321a3f7816 */ /* 0x000fe2000000003f */
[----:B------:R-:W-:Y:S01]  /*6b30*/  STG.E.U16 desc[UR28][R70.64], R6 ;  /* 0x0000000646007986 */ /* 0x000fe2000c10151c */
[----:B---3--:R-:W-:-:S03]  /*6b40*/  PRMT R65, R27, 0x7632, R65 ;  /* 0x000076321b417816 */ /* 0x008fc60000000041 */
[----:B------:R-:W-:Y:S04]  /*6b50*/  STG.E.U16 desc[UR28][R72.64], R23 ;  /* 0x0000001748007986 */ /* 0x000fe8000c10151c */
[----:B------:R-:W-:Y:S04]  /*6b60*/  STG.E.U16 desc[UR28][R74.64], R7 ;  /* 0x000000074a007986 */ /* 0x000fe8000c10151c */
[----:B------:R0:W-:Y:S04]  /*6b70*/  STG.E.U16 desc[UR28][R48.64], R16 ;  /* 0x0000001030007986 */ /* 0x0001e8000c10151c */
[----:B------:R5:W-:Y:S04]  /*6b80*/  STG.E.U16 desc[UR28][R76.64], R38 ;  /* 0x000000264c007986 */ /* 0x000be8000c10151c */
[----:B------:R-:W-:Y:S04]  /*6b90*/  STG.E.U16 desc[UR28][R78.64], R17 ;  /* 0x000000114e007986 */ /* 0x000fe8000c10151c */
[----:B------:R1:W-:Y:S01]  /*6ba0*/  STG.E.U16 desc[UR28][R82.64], R41 ;  /* 0x0000002952007986 */ /* 0x0003e2000c10151c */
[----:B0-----:R-:W-:-:S03]  /*6bb0*/  PRMT R48, R13, 0x7632, R48 ;  /* 0x000076320d307816 */ /* 0x001fc60000000030 */
[----:B------:R-:W-:Y:S01]  /*6bc0*/  STG.E.U16 desc[UR28][R84.64], R18 ;  /* 0x0000001254007986 */ /* 0x000fe2000c10151c */
[----:B-----5:R-:W-:Y:S02]  /*6bd0*/  PRMT R76, R28, 0x7632, R76 ;  /* 0x000076321c4c7816 */ /* 0x020fe4000000004c */
[----:B------:R-:W-:Y:S01]  /*6be0*/  PRMT R77, R31, 0x7632, R77 ;  /* 0x000076321f4d7816 */ /* 0x000fe2000000004d */
[----:B------:R-:W-:Y:S04]  /*6bf0*/  STG.E.U16 desc[UR28][R86.64], R43 ;  /* 0x0000002b56007986 */ /* 0x000fe8000c10151c */
[----:B------:R-:W-:Y:S01]  /*6c00*/  STG.E.U16 desc[UR28][R88.64], R19 ;  /* 0x0000001358007986 */ /* 0x000fe2000c10151c */
[----:B-1----:R-:W-:-:S03]  /*6c10*/  PRMT R82, R30, 0x7632, R82 ;  /* 0x000076321e527816 */ /* 0x002fc60000000052 */
[----:B------:R-:W-:Y:S04]  /*6c20*/  STG.E.U16 desc[UR28][R90.64], R45 ;  /* 0x0000002d5a007986 */ /* 0x000fe8000c10151c */
[----:B------:R0:W-:Y:S04]  /*6c30*/  STG.E.U16 desc[UR28][R92.64], R12 ;  /* 0x0000000c5c007986 */ /* 0x0001e8000c10151c */
[----:B------:R-:W-:Y:S04]  /*6c40*/  STG.E.U16 desc[UR28][R94.64], R47 ;  /* 0x0000002f5e007986 */ /* 0x000fe8000c10151c */
[----:B------:R-:W-:Y:S04]  /*6c50*/  STG.E.U16 desc[UR28][R98.64], R13 ;  /* 0x0000000d62007986 */ /* 0x000fe8000c10151c */
[----:B------:R-:W-:Y:S01]  /*6c60*/  STG.E.U16 desc[UR28][R96.64], R48 ;  /* 0x0000003060007986 */ /* 0x000fe2000c10151c */
[----:B0-----:R-:W-:-:S03]  /*6c70*/  PRMT R12, R8, 0x7632, R12 ;  /* 0x00007632080c7816 */ /* 0x001fc6000000000c */
[----:B------:R-:W-:Y:S04]  /*6c80*/  STG.E.U16 desc[UR28][R104.64], R14 ;  /* 0x0000000e68007986 */ /* 0x000fe8000c10151c */
[----:B------:R-:W-:Y:S04]  /*6c90*/  STG.E.U16 desc[UR28][R102.64], R4 ;  /* 0x0000000466007986 */ /* 0x000fe8000c10151c */
[----:B------:R-:W-:Y:S04]  /*6ca0*/  STG.E.U16 desc[UR28][R108.64], R15 ;  /* 0x0000000f6c007986 */ /* 0x000fe8000c10151c */
[----:B------:R-:W-:Y:S04]  /*6cb0*/  STG.E.U16 desc[UR28][R106.64], R5 ;  /* 0x000000056a007986 */ /* 0x000fe8000c10151c */
[----:B------:R0:W1:Y:S04]  /*6cc0*/  LDS.128 R4, [R3] ;  /* 0x0000000003047984 */ /* 0x0000680000000c00 */
[----:B------:R2:W-:Y:S04]  /*6cd0*/  STG.E.U16 desc[UR28][R50.64], R8 ;  /* 0x0000000832007986 */ /* 0x0005e8000c10151c */
[----:B------:R-:W-:Y:S01]  /*6ce0*/  STG.E.U16 desc[UR28][R52.64], R12 ;  /* 0x0000000c34007986 */ /* 0x000fe2000c10151c */
[----:B0-----:R-:W-:-:S03]  /*6cf0*/  SHF.L.U32 R3, R2, 0x2, RZ ;  /* 0x0000000202037819 */ /* 0x001fc600000006ff */
[----:B------:R0:W-:Y:S04]  /*6d00*/  STG.E.U16 desc[UR28][R60.64], R9 ;  /* 0x000000093c007986 */ /* 0x0001e8000c10151c */
[----:B------:R3:W-:Y:S01]  /*6d10*/  STG.E.U16 desc[UR28][R80.64], R40 ;  /* 0x0000002850007986 */ /* 0x0007e2000c10151c */
[----:B--2---:R-:W-:Y:S01]  /*6d20*/  LOP3.LUT R8, R0, 0x1f8, RZ, 0xc0, !PT ;  /* 0x000001f800087812 */ /* 0x004fe200078ec0ff */
[----:B------:R-:W-:Y:S02]  /*6d30*/  IMAD.HI R0, R2, 0x4, RZ ;  /* 0x0000000402007827 */ /* 0x000fe400078e02ff */
[----:B------:R-:W-:Y:S04]  /*6d40*/  STG.E.U16 desc[UR28][R100.64], R10 ;  /* 0x0000000a64007986 */ /* 0x000fe8000c10151c */
[----:B------:R-:W-:Y:S01]  /*6d50*/  STG.E.U16 desc[UR28][R110.64], R55 ;  /* 0x000000376e007986 */ /* 0x000fe2000c10151c */
[----:B0-----:R-:W-:-:S03]  /*6d60*/  PRMT R61, R25, 0x7632, R61 ;  /* 0x00007632193d7816 */ /* 0x001fc6000000003d */
[----:B------:R-:W-:Y:S01]  /*6d70*/  STG.E.U16 desc[UR28][R112.64], R11 ;  /* 0x0000000b70007986 */ /* 0x000fe2000c10151c */
[----:B---3--:R-:W-:-:S03]  /*6d80*/  PRMT R80, R29, 0x7632, R80 ;  /* 0x000076321d507816 */ /* 0x008fc60000000050 */
[----:B------:R-:W-:Y:S04]  /*6d90*/  STG.E.U16 desc[UR28][R114.64], R57 ;  /* 0x0000003972007986 */ /* 0x000fe8000c10151c */
[----:B------:R-:W-:Y:S04]  /*6da0*/  STG.E.U16 desc[UR28][R116.64], R24 ;  /* 0x0000001874007986 */ /* 0x000fe8000c10151c */
[----:B------:R-:W-:Y:S01]  /*6db0*/  STG.E.U16 desc[UR28][R118.64], R59 ;  /* 0x0000003b76007986 */ /* 0x000fe2000c10151c */
[----:B-1----:R-:W-:Y:S02]  /*6dc0*/  PRMT R66, R4, 0x7632, R66 ;  /* 0x0000763204427816 */ /* 0x002fe40000000042 */
[----:B------:R-:W-:Y:S01]  /*6dd0*/  PRMT R70, R5, 0x7632, R70 ;  /* 0x0000763205467816 */ /* 0x000fe20000000046 */
[----:B------:R-:W-:Y:S01]  /*6de0*/  STG.E.U16 desc[UR28][R120.64], R25 ;  /* 0x0000001978007986 */ /* 0x000fe2000c10151c */
[----:B------:R-:W-:-:S02]  /*6df0*/  PRMT R71, R6, 0x7632, R71 ;  /* 0x0000763206477816 */ /* 0x000fc40000000047 */
[----:B------:R-:W-:Y:S01]  /*6e00*/  PRMT R72, R7, 0x7632, R72 ;  /* 0x0000763207487816 */ /* 0x000fe20000000048 */
[----:B------:R-:W-:Y:S04]  /*6e10*/  STG.E.U16 desc[UR28][R122.64], R61 ;  /* 0x0000003d7a007986 */ /* 0x000fe8000c10151c */
        /* <DEDUP_REMOVED lines=14> */
[----:B------:R0:W-:Y:S04]  /*6f00*/  STG.E.U16 desc[UR28][R138.64], R5 ;  /* 0x000000058a007986 */ /* 0x0001e8000c10151c */
[----:B------:R-:W-:Y:S04]  /*6f10*/  STG.E.U16 desc[UR28][R140.64], R70 ;  /* 0x000000468c007986 */ /* 0x000fe8000c10151c */
[----:B------:R-:W-:Y:S04]  /*6f20*/  STG.E.U16 desc[UR28][R136.64], R6 ;  /* 0x0000000688007986 */ /* 0x000fe8000c10151c */
[----:B------:R-:W-:Y:S01]  /*6f30*/  STG.E.U16 desc[UR28][R142.64], R71 ;  /* 0x000000478e007986 */ /* 0x000fe2000c10151c */
[----:B0-----:R-:W0:Y:S03]  /*6f40*/  LDC.64 R4, c[0x0][0x230] ;  /* 0x00008c00ff047b82 */ /* 0x001e260000000a00 */
[----:B------:R-:W-:Y:S04]  /*6f50*/  STG.E.U16 desc[UR28][R134.64], R7 ;  /* 0x0000000786007986 */ /* 0x000fe8000c10151c */
[----:B------:R-:W-:Y:S01]  /*6f60*/  STG.E.U16 desc[UR28][R144.64], R72 ;  /* 0x0000004890007986 */ /* 0x000fe2000c10151c */
[----:B------:R-:W-:Y:S01]  /*6f70*/  BAR.SYNC.DEFER_BLOCKING 0x0 ;  /* 0x0000000000007b1d */ /* 0x000fe20000010000 */
[----:B0-----:R-:W-:-:S04]  /*6f80*/  IADD3 R2, P0, P1, R3, UR6, R4 ;  /* 0x0000000603027c10 */ /* 0x001fc8000f91e004 */
[----:B------:R-:W-:Y:S01]  /*6f90*/  IADD3.X R3, R0, UR5, R5, P0, P1 ;  /* 0x0000000500037c10 */ /* 0x000fe200087e2405 */
[----:B------:R-:W-:Y:S04]  /*6fa0*/  STS.64 [R8+UR17], R34 ;  /* 0x0000002208007988 */ /* 0x000fe80008000a11 */
[----:B------:R-:W-:Y:S01]  /*6fb0*/  STS.64 [R8+UR17+0x200], R36 ;  /* 0x0002002408007988 */ /* 0x000fe20008000a11 */
[----:B------:R-:W-:Y:S06]  /*6fc0*/  BAR.SYNC.DEFER_BLOCKING 0x0 ;  /* 0x0000000000007b1d */ /* 0x000fec0000010000 */
[----:B------:R-:W0:Y:S04]  /*6fd0*/  LDS R151, [R151] ;  /* 0x0000000097977984 */ /* 0x000e280000000800 */
[----:B0-----:R-:W-:Y:S01]  /*6fe0*/  STG.E desc[UR28][R2.64], R151 ;  /* 0x0000009702007986 */ /* 0x001fe2000c10191c */
[----:B------:R-:W-:Y:S05]  /*6ff0*/  EXIT ;  /* 0x000000000000794d */ /* 0x000fea0003800000 */
.L_x_2:
[----:B------:R-:W-:-:S00]  /*7000*/  BRA `(.L_x_2) ;  /* 0xfffffffc00fc7947 */ /* 0x000fc0000383ffff */
[----:B------:R-:W-:-:S00]  /*7010*/  NOP ;  /* 0x0000000000007918 */ /* 0x000fc00000000000 */
        /* <DEDUP_REMOVED lines=14> */
.L_x_3:


//--------------------- .nv.global.init           --------------------------
	.section	.nv.global.init,"aw",@progbits
.nv.global.init:
	.type		_$_str,@object
	.size		_$_str,(.L_0 - _$_str)
_$_str:
        /*0000*/ 	.byte	0x5f, 0x5f, 0x43, 0x55, 0x44, 0x41, 0x5f, 0x46, 0x54, 0x5a, 0x00
.L_0:


//--------------------- .nv.shared.attn_fwd       --------------------------
	.section	.nv.shared.attn_fwd,"aw",@nobits
	.sectionflags	@""
	.align	16
	.zero		1024


//--------------------- .nv.shared.reserved.0     --------------------------
	.section	.nv.shared.reserved.0,"aw",@nobits
	.weak		__nv_reservedSMEM_offset_0_alias
	.size		__nv_reservedSMEM_offset_0_alias, 0, 0
	.other		__nv_reservedSMEM_offset_0_alias,@"STO_CUDA_RESERVED_SHARED STV_DEFAULT"
__nv_reservedSMEM_offset_0_alias:
	.zero		0


//--------------------- .nv.constant0.attn_fwd    --------------------------
	.section	.nv.constant0.attn_fwd,"a",@progbits
	.sectionflags	@""
	.align	4
.nv.constant0.attn_fwd:
	.zero		664


//--------------------- SYMBOLS --------------------------

	.type		.nv.reservedSmem.offset0,@object
	.size		.nv.reservedSmem.offset0,0x4
